	.target	sm_90a

	.elftype	@"ET_EXEC"


//--------------------- .note.nv.tkinfo           --------------------------
	.section	.note.nv.tkinfo,"",@"SHT_NOTE"
	.sectionflags	@"SHF_NOTE_NV_TKINFO"
	.tkinfo
        /*0018*/ 	.word	0x00000002
        /*0030*/ 	.string	""
        /*0030*/ 	.string	"ptxas"
        /*0030*/ 	.string	"Cuda compilation tools, release 13.0, V13.0.88"
        /*0030*/ 	.string	"Build cuda_13.0.r13.0/compiler.36424714_0"
        /*0030*/ 	.string	"-arch sm_90a -m 64 "



//--------------------- .note.nv.cuinfo           --------------------------
	.section	.note.nv.cuinfo,"",@"SHT_NOTE"
	.sectionflags	@"SHF_NOTE_NV_CUINFO"
        /*0018*/ 	.short	0x0002
        /*001a*/ 	.short	0x005a
        /*001c*/ 	.short	0x0082
	.zero		2


//--------------------- .nv.info                  --------------------------
	.section	.nv.info,"",@"SHT_CUDA_INFO"
	.align	4


	//----- nvinfo : EIATTR_REGCOUNT
	.align		4
        /*0000*/ 	.byte	0x04, 0x2f
        /*0002*/ 	.short	(.L_15 - .L_14)
	.align		4
.L_14:
        /*0004*/ 	.word	index@(_ZN7cutlass13device_kernelINS_4gemm6kernel13GemmUniversalIN4cute5tupleIJiiiiEEENS1_10collective13CollectiveMmaINS1_34MainloopSm90TmaGmmaWarpSpecializedILi3ENS5_IJNS4_1CILi1EEENSA_ILi2EEESB_EEENS1_35KernelTmaWarpSpecializedCooperativeEEENS5_IJNSA_ILi256EEENSA_ILi64EEENSA_ILi32EEEEEENS_6half_tENS5_IJlSB_lEEESK_SL_NS4_8TiledMMAINS4_8MMA_AtomIJNS4_4SM904GMMA25MMA_64x64x16_F32F16F16_SSILNSP_5MajorE0ELSR_0ELNSP_7ScaleInE1ELSS_1EEEEEENS4_6LayoutINS5_IJSC_SB_SB_EEENS5_IJSB_NSA_ILi0EEESX_EEEEENS5_IJNS4_10UnderscoreES10_S10_EEEEENS4_23SM90_TMA_LOAD_MULTICASTENS4_14ComposedLayoutINS4_7SwizzleILi2ELi4ELi3EEENS4_18smem_ptr_flag_bitsILi16EEENSV_INS5_IJNSA_ILi8EEESI_EEENS5_IJSI_SB_EEEEEEEvNS4_8identityENS4_13SM90_TMA_LOADES1D_vS1E_EENS_8epilogue10collective6detail29Sm90TmaWarpSpecializedAdapterINS1I_15DefaultEpilogueISK_SL_SL_NS1H_6thread17LinearCombinationISK_Li1EffLNS1M_9ScaleType4KindE0ELNS_15FloatRoundStyleE2ESK_EENS1_15EpilogueDefaultEEEEEvvEEEEvNT_6ParamsE)
        /*0008*/ 	.word	0x000000a8


	//----- nvinfo : EIATTR_FRAME_SIZE
	.align		4
.L_15:
        /*000c*/ 	.byte	0x04, 0x11
        /*000e*/ 	.short	(.L_17 - .L_16)
	.align		4
.L_16:
        /*0010*/ 	.word	index@(_ZN7cutlass13device_kernelINS_4gemm6kernel13GemmUniversalIN4cute5tupleIJiiiiEEENS1_10collective13CollectiveMmaINS1_34MainloopSm90TmaGmmaWarpSpecializedILi3ENS5_IJNS4_1CILi1EEENSA_ILi2EEESB_EEENS1_35KernelTmaWarpSpecializedCooperativeEEENS5_IJNSA_ILi256EEENSA_ILi64EEENSA_ILi32EEEEEENS_6half_tENS5_IJlSB_lEEESK_SL_NS4_8TiledMMAINS4_8MMA_AtomIJNS4_4SM904GMMA25MMA_64x64x16_F32F16F16_SSILNSP_5MajorE0ELSR_0ELNSP_7ScaleInE1ELSS_1EEEEEENS4_6LayoutINS5_IJSC_SB_SB_EEENS5_IJSB_NSA_ILi0EEESX_EEEEENS5_IJNS4_10UnderscoreES10_S10_EEEEENS4_23SM90_TMA_LOAD_MULTICASTENS4_14ComposedLayoutINS4_7SwizzleILi2ELi4ELi3EEENS4_18smem_ptr_flag_bitsILi16EEENSV_INS5_IJNSA_ILi8EEESI_EEENS5_IJSI_SB_EEEEEEEvNS4_8identityENS4_13SM90_TMA_LOADES1D_vS1E_EENS_8epilogue10collective6detail29Sm90TmaWarpSpecializedAdapterINS1I_15DefaultEpilogueISK_SL_SL_NS1H_6thread17LinearCombinationISK_Li1EffLNS1M_9ScaleType4KindE0ELNS_15FloatRoundStyleE2ESK_EENS1_15EpilogueDefaultEEEEEvvEEEEvNT_6ParamsE)
        /*0014*/ 	.word	0x00000000


	//----- nvinfo : EIATTR_MIN_STACK_SIZE
	.align		4
.L_17:
        /*0018*/ 	.byte	0x04, 0x12
        /*001a*/ 	.short	(.L_19 - .L_18)
	.align		4
.L_18:
        /*001c*/ 	.word	index@(_ZN7cutlass13device_kernelINS_4gemm6kernel13GemmUniversalIN4cute5tupleIJiiiiEEENS1_10collective13CollectiveMmaINS1_34MainloopSm90TmaGmmaWarpSpecializedILi3ENS5_IJNS4_1CILi1EEENSA_ILi2EEESB_EEENS1_35KernelTmaWarpSpecializedCooperativeEEENS5_IJNSA_ILi256EEENSA_ILi64EEENSA_ILi32EEEEEENS_6half_tENS5_IJlSB_lEEESK_SL_NS4_8TiledMMAINS4_8MMA_AtomIJNS4_4SM904GMMA25MMA_64x64x16_F32F16F16_SSILNSP_5MajorE0ELSR_0ELNSP_7ScaleInE1ELSS_1EEEEEENS4_6LayoutINS5_IJSC_SB_SB_EEENS5_IJSB_NSA_ILi0EEESX_EEEEENS5_IJNS4_10UnderscoreES10_S10_EEEEENS4_23SM90_TMA_LOAD_MULTICASTENS4_14ComposedLayoutINS4_7SwizzleILi2ELi4ELi3EEENS4_18smem_ptr_flag_bitsILi16EEENSV_INS5_IJNSA_ILi8EEESI_EEENS5_IJSI_SB_EEEEEEEvNS4_8identityENS4_13SM90_TMA_LOADES1D_vS1E_EENS_8epilogue10collective6detail29Sm90TmaWarpSpecializedAdapterINS1I_15DefaultEpilogueISK_SL_SL_NS1H_6thread17LinearCombinationISK_Li1EffLNS1M_9ScaleType4KindE0ELNS_15FloatRoundStyleE2ESK_EENS1_15EpilogueDefaultEEEEEvvEEEEvNT_6ParamsE)
        /*0020*/ 	.word	0x00000000
.L_19:


//--------------------- .nv.compat                --------------------------
	.section	.nv.compat,"",@"SHT_CUDA_COMPAT_INFO"
	.align	4
        /*0000*/ 	.byte	0x02, 0x09, 0x01, 0x00, 0x02, 0x02, 0x04, 0x00, 0x02, 0x05, 0x05, 0x00, 0x03, 0x07, 0x01, 0x01
        /*0010*/ 	.byte	0x02, 0x03, 0x01, 0x00, 0x02, 0x06, 0x01, 0x00, 0x04, 0x0b, 0x08, 0x00, 0x00, 0x00, 0x00, 0x00
        /*0020*/ 	.byte	0x00, 0x00, 0x00, 0x00


//--------------------- .nv.info._ZN7cutlass13device_kernelINS_4gemm6kernel13GemmUniversalIN4cute5tupleIJiiiiEEENS1_10collective13CollectiveMmaINS1_34MainloopSm90TmaGmmaWarpSpecializedILi3ENS5_IJNS4_1CILi1EEENSA_ILi2EEESB_EEENS1_35KernelTmaWarpSpecializedCooperativeEEENS5_IJNSA_ILi256EEENSA_ILi64EEENSA_ILi32EEEEEENS_6half_tENS5_IJlSB_lEEESK_SL_NS4_8TiledMMAINS4_8MMA_AtomIJNS4_4SM904GMMA25MMA_64x64x16_F32F16F16_SSILNSP_5MajorE0ELSR_0ELNSP_7ScaleInE1ELSS_1EEEEEENS4_6LayoutINS5_IJSC_SB_SB_EEENS5_IJSB_NSA_ILi0EEESX_EEEEENS5_IJNS4_10UnderscoreES10_S10_EEEEENS4_23SM90_TMA_LOAD_MULTICASTENS4_14ComposedLayoutINS4_7SwizzleILi2ELi4ELi3EEENS4_18smem_ptr_flag_bitsILi16EEENSV_INS5_IJNSA_ILi8EEESI_EEENS5_IJSI_SB_EEEEEEEvNS4_8identityENS4_13SM90_TMA_LOADES1D_vS1E_EENS_8epilogue10collective6detail29Sm90TmaWarpSpecializedAdapterINS1I_15DefaultEpilogueISK_SL_SL_NS1H_6thread17LinearCombinationISK_Li1EffLNS1M_9ScaleType4KindE0ELNS_15FloatRoundStyleE2ESK_EENS1_15EpilogueDefaultEEEEEvvEEEEvNT_6ParamsE --------------------------
	.section	.nv.info._ZN7cutlass13device_kernelINS_4gemm6kernel13GemmUniversalIN4cute5tupleIJiiiiEEENS1_10collective13CollectiveMmaINS1_34MainloopSm90TmaGmmaWarpSpecializedILi3ENS5_IJNS4_1CILi1EEENSA_ILi2EEESB_EEENS1_35KernelTmaWarpSpecializedCooperativeEEENS5_IJNSA_ILi256EEENSA_ILi64EEENSA_ILi32EEEEEENS_6half_tENS5_IJlSB_lEEESK_SL_NS4_8TiledMMAINS4_8MMA_AtomIJNS4_4SM904GMMA25MMA_64x64x16_F32F16F16_SSILNSP_5MajorE0ELSR_0ELNSP_7ScaleInE1ELSS_1EEEEEENS4_6LayoutINS5_IJSC_SB_SB_EEENS5_IJSB_NSA_ILi0EEESX_EEEEENS5_IJNS4_10UnderscoreES10_S10_EEEEENS4_23SM90_TMA_LOAD_MULTICASTENS4_14ComposedLayoutINS4_7SwizzleILi2ELi4ELi3EEENS4_18smem_ptr_flag_bitsILi16EEENSV_INS5_IJNSA_ILi8EEESI_EEENS5_IJSI_SB_EEEEEEEvNS4_8identityENS4_13SM90_TMA_LOADES1D_vS1E_EENS_8epilogue10collective6detail29Sm90TmaWarpSpecializedAdapterINS1I_15DefaultEpilogueISK_SL_SL_NS1H_6thread17LinearCombinationISK_Li1EffLNS1M_9ScaleType4KindE0ELNS_15FloatRoundStyleE2ESK_EENS1_15EpilogueDefaultEEEEEvvEEEEvNT_6ParamsE,"",@"SHT_CUDA_INFO"
	.sectionflags	@""
	.align	4


	//----- nvinfo : EIATTR_CUDA_API_VERSION
	.align		4
        /*0000*/ 	.byte	0x04, 0x37
        /*0002*/ 	.short	(.L_21 - .L_20)
.L_20:
        /*0004*/ 	.word	0x00000082


	//----- nvinfo : EIATTR_KPARAM_INFO
	.align		4
.L_21:
        /*0008*/ 	.byte	0x04, 0x17
        /*000a*/ 	.short	(.L_23 - .L_22)
.L_22:
        /*000c*/ 	.word	0x00000000
        /*0010*/ 	.short	0x0000
        /*0012*/ 	.short	0x0070
        /*0014*/ 	.byte	0x00, 0xf0, 0x01, 0x10


	//----- nvinfo : EIATTR_SPARSE_MMA_MASK
	.align		4
.L_23:
        /*0018*/ 	.byte	0x03, 0x50
        /*001a*/ 	.short	0x0000


	//----- nvinfo : EIATTR_MAXREG_COUNT
	.align		4
        /*001c*/ 	.byte	0x03, 0x1b
        /*001e*/ 	.short	0x00a8


	//----- nvinfo : EIATTR_NUM_BARRIERS
	.align		4
        /*0020*/ 	.byte	0x02, 0x4c
        /*0022*/ 	.byte	0x01
	.zero		1


	//----- nvinfo : EIATTR_EXTERNS
	.align		4
        /*0024*/ 	.byte	0x04, 0x0f
        /*0026*/ 	.short	(.L_25 - .L_24)


	//   ....[0]....
	.align		4
.L_24:
        /*0028*/ 	.word	index@(__assertfail)


	//----- nvinfo : EIATTR_MERCURY_ISA_VERSION
	.align		4
.L_25:
        /*002c*/ 	.byte	0x03, 0x5f
        /*002e*/ 	.short	0x0101


	//----- nvinfo : EIATTR_INT_WARP_WIDE_INSTR_OFFSETS
	.align		4
        /*0030*/ 	.byte	0x04, 0x31
        /*0032*/ 	.short	(.L_27 - .L_26)


	//   ....[0]....
.L_26:
        /*0034*/ 	.word	0x00000460


	//   ....[1]....
        /*0038*/ 	.word	0x00000480


	//   ....[2]....
        /*003c*/ 	.word	0x00000610


	//   ....[3]....
        /*0040*/ 	.word	0x00001e50


	//----- nvinfo : EIATTR_COOP_GROUP_MASK_REGIDS
	.align		4
.L_27:
        /*0044*/ 	.byte	0x04, 0x29
        /*0046*/ 	.short	(.L_29 - .L_28)


	//   ....[0]....
.L_28:
        /*0048*/ 	.word	0xffffffff


	//   ....[1]....
        /*004c*/ 	.word	0xffffffff


	//   ....[2]....
        /*0050*/ 	.word	0xffffffff


	//   ....[3]....
        /*0054*/ 	.word	0xffffffff


	//   ....[4]....
        /*0058*/ 	.word	0xffffffff


	//   ....[5]....
        /*005c*/ 	.word	0xffffffff


	//----- nvinfo : EIATTR_COOP_GROUP_INSTR_OFFSETS
	.align		4
.L_29:
        /*0060*/ 	.byte	0x04, 0x28
        /*0062*/ 	.short	(.L_31 - .L_30)


	//   ....[0]....
.L_30:
        /*0064*/ 	.word	0x00000060


	//   ....[1]....
        /*0068*/ 	.word	0x00000070


	//   ....[2]....
        /*006c*/ 	.word	0x00000130


	//   ....[3]....
        /*0070*/ 	.word	0x000002a0


	//   ....[4]....
        /*0074*/ 	.word	0x00000770


	//   ....[5]....
        /*0078*/ 	.word	0x00001410


	//----- nvinfo : EIATTR_REG_RECONFIG
	.align		4
.L_31:
        /*007c*/ 	.byte	0x01, 0x54
	.zero		2


	//----- nvinfo : EIATTR_SYSCALL_OFFSETS
	.align		4
        /*0080*/ 	.byte	0x04, 0x46
        /*0082*/ 	.short	(.L_33 - .L_32)


	//   ....[0]....
.L_32:
        /*0084*/ 	.word	0x00001600


	//----- nvinfo : EIATTR_MBARRIER_INSTR_OFFSETS
	.align		4
.L_33:
        /*0088*/ 	.byte	0x04, 0x39
        /*008a*/ 	.short	(.L_35 - .L_34)


	//   ....[0]....
.L_34:
        /*008c*/ 	.word	0x00000230
        /*0090*/ 	.word	0x000000ff
        /*0094*/ 	.word	0x00000000
        /*0098*/ 	.short	0x0100
        /*009a*/ 	.byte	0x08
	.zero		1


	//   ....[1]....
        /*009c*/ 	.word	0x00000240
        /*00a0*/ 	.word	0x000000ff
        /*00a4*/ 	.word	0x00000018
        /*00a8*/ 	.short	0x0100
        /*00aa*/ 	.byte	0x08
	.zero		1


	//   ....[2]....
        /*00ac*/ 	.word	0x00000250
        /*00b0*/ 	.word	0x000000ff
        /*00b4*/ 	.word	0x00000008
        /*00b8*/ 	.short	0x0100
        /*00ba*/ 	.byte	0x08
	.zero		1


	//   ....[3]....
        /*00bc*/ 	.word	0x00000260
        /*00c0*/ 	.word	0x000000ff
        /*00c4*/ 	.word	0x00000020
        /*00c8*/ 	.short	0x0100
        /*00ca*/ 	.byte	0x08
	.zero		1


	//   ....[4]....
        /*00cc*/ 	.word	0x00000270
        /*00d0*/ 	.word	0x000000ff
        /*00d4*/ 	.word	0x00000010
        /*00d8*/ 	.short	0x0100
        /*00da*/ 	.byte	0x08
	.zero		1


	//   ....[5]....
        /*00dc*/ 	.word	0x00000280
        /*00e0*/ 	.word	0x000000ff
        /*00e4*/ 	.word	0x00000028
        /*00e8*/ 	.short	0x0100
        /*00ea*/ 	.byte	0x08
	.zero		1


	//   ....[6]....
        /*00ec*/ 	.word	0x000006a0
        /*00f0*/ 	.word	0x000000ff
        /*00f4*/ 	.word	0x00000040
        /*00f8*/ 	.short	0x0100
        /*00fa*/ 	.byte	0x06
	.zero		1


	//   ....[7]....
        /*00fc*/ 	.word	0x00000720
        /*0100*/ 	.word	0x000000ff
        /*0104*/ 	.word	0x00000048
        /*0108*/ 	.short	0x0100
        /*010a*/ 	.byte	0x06
	.zero		1


	//   ....[8]....
        /*010c*/ 	.word	0x000016c0
        /*0110*/ 	.word	0x00000003
        /*0114*/ 	.word	0x00000000
        /*0118*/ 	.short	0x010a
        /*011a*/ 	.byte	0x3f
	.zero		1


	//   ....[9]....
        /*011c*/ 	.word	0x00001720
        /*0120*/ 	.word	0x00000003
        /*0124*/ 	.word	0x00000000
        /*0128*/ 	.short	0x010a
        /*012a*/ 	.byte	0x3f
	.zero		1


	//   ....[10]....
        /*012c*/ 	.word	0x00001a80
        /*0130*/ 	.word	0x00000005
        /*0134*/ 	.word	0x00000000
        /*0138*/ 	.short	0x010a
        /*013a*/ 	.byte	0x3f
	.zero		1


	//   ....[11]....
        /*013c*/ 	.word	0x00001ac0
        /*0140*/ 	.word	0x00000005
        /*0144*/ 	.word	0x00000000
        /*0148*/ 	.short	0x010a
        /*014a*/ 	.byte	0x3f
	.zero		1


	//   ....[12]....
        /*014c*/ 	.word	0x00001d00
        /*0150*/ 	.word	0x00000004
        /*0154*/ 	.word	0x00000000
        /*0158*/ 	.short	0x0101
        /*015a*/ 	.byte	0x3f
	.zero		1


	//   ....[13]....
        /*015c*/ 	.word	0x00001ef0
        /*0160*/ 	.word	0x00000000
        /*0164*/ 	.word	0x00000000
        /*0168*/ 	.short	0x0101
        /*016a*/ 	.byte	0x3f
	.zero		1


	//   ....[14]....
        /*016c*/ 	.word	0x00007940
        /*0170*/ 	.word	0x00000017
        /*0174*/ 	.word	0x00000018
        /*0178*/ 	.short	0x010a
        /*017a*/ 	.byte	0x3f
	.zero		1


	//   ....[15]....
        /*017c*/ 	.word	0x00007cd0
        /*0180*/ 	.word	0x00000006
        /*0184*/ 	.word	0x00000048
        /*0188*/ 	.short	0x0101
        /*018a*/ 	.byte	0x3f
	.zero		1


	//   ....[16]....
        /*018c*/ 	.word	0x00008410
        /*0190*/ 	.word	0x00000007
        /*0194*/ 	.word	0x00000000
        /*0198*/ 	.short	0x010a
        /*019a*/ 	.byte	0x3f
	.zero		1


	//   ....[17]....
        /*019c*/ 	.word	0x00008490
        /*01a0*/ 	.word	0x00000004
        /*01a4*/ 	.word	0x00000000
        /*01a8*/ 	.short	0x010a
        /*01aa*/ 	.byte	0x3f
	.zero		1


	//   ....[18]....
        /*01ac*/ 	.word	0x00008520
        /*01b0*/ 	.word	0x00000005
        /*01b4*/ 	.word	0x00000000
        /*01b8*/ 	.short	0x010a
        /*01ba*/ 	.byte	0x3f
	.zero		1


	//   ....[19]....
        /*01bc*/ 	.word	0x00008580
        /*01c0*/ 	.word	0x00000003
        /*01c4*/ 	.word	0x00000000
        /*01c8*/ 	.short	0x010a
        /*01ca*/ 	.byte	0x3f
	.zero		1


	//   ....[20]....
        /*01cc*/ 	.word	0x000085d0
        /*01d0*/ 	.word	0x00000005
        /*01d4*/ 	.word	0x00000000
        /*01d8*/ 	.short	0x010a
        /*01da*/ 	.byte	0x3f
	.zero		1


	//   ....[21]....
        /*01dc*/ 	.word	0x000086a0
        /*01e0*/ 	.word	0x00000017
        /*01e4*/ 	.word	0x00000018
        /*01e8*/ 	.short	0x010a
        /*01ea*/ 	.byte	0x3f
	.zero		1


	//   ....[22]....
        /*01ec*/ 	.word	0x00008770
        /*01f0*/ 	.word	0x00000007
        /*01f4*/ 	.word	0x00000000
        /*01f8*/ 	.short	0x010a
        /*01fa*/ 	.byte	0x3f
	.zero		1


	//   ....[23]....
        /*01fc*/ 	.word	0x000087c0
        /*0200*/ 	.word	0x00000004
        /*0204*/ 	.word	0x00000000
        /*0208*/ 	.short	0x010a
        /*020a*/ 	.byte	0x3f
	.zero		1


	//----- nvinfo : EIATTR_NUM_MBARRIERS
	.align		4
.L_35:
        /*020c*/ 	.byte	0x03, 0x38
        /*020e*/ 	.short	0x0008


	//----- nvinfo : EIATTR_EXIT_INSTR_OFFSETS
	.align		4
        /*0210*/ 	.byte	0x04, 0x1c
        /*0212*/ 	.short	(.L_37 - .L_36)


	//   ....[0]....
.L_36:
        /*0214*/ 	.word	0x00000950


	//   ....[1]....
        /*0218*/ 	.word	0x00001170


	//   ....[2]....
        /*021c*/ 	.word	0x000070d0


	//   ....[3]....
        /*0220*/ 	.word	0x00007630


	//   ....[4]....
        /*0224*/ 	.word	0x00008570


	//----- nvinfo : EIATTR_MAX_THREADS
	.align		4
.L_37:
        /*0228*/ 	.byte	0x04, 0x05
        /*022a*/ 	.short	(.L_39 - .L_38)
.L_38:
        /*022c*/ 	.word	0x00000180
        /*0230*/ 	.word	0x00000001
        /*0234*/ 	.word	0x00000001


	//----- nvinfo : EIATTR_CRS_STACK_SIZE
	.align		4
.L_39:
        /*0238*/ 	.byte	0x04, 0x1e
        /*023a*/ 	.short	(.L_41 - .L_40)
.L_40:
        /*023c*/ 	.word	0x00000000


	//----- nvinfo : EIATTR_CBANK_PARAM_SIZE
	.align		4
.L_41:
        /*0240*/ 	.byte	0x03, 0x19
        /*0242*/ 	.short	0x0470


	//----- nvinfo : EIATTR_PARAM_CBANK
	.align		4
        /*0244*/ 	.byte	0x04, 0x0a
        /*0246*/ 	.short	(.L_43 - .L_42)
	.align		4
.L_42:
        /*0248*/ 	.word	index@(.nv.constant0._ZN7cutlass13device_kernelINS_4gemm6kernel13GemmUniversalIN4cute5tupleIJiiiiEEENS1_10collective13CollectiveMmaINS1_34MainloopSm90TmaGmmaWarpSpecializedILi3ENS5_IJNS4_1CILi1EEENSA_ILi2EEESB_EEENS1_35KernelTmaWarpSpecializedCooperativeEEENS5_IJNSA_ILi256EEENSA_ILi64EEENSA_ILi32EEEEEENS_6half_tENS5_IJlSB_lEEESK_SL_NS4_8TiledMMAINS4_8MMA_AtomIJNS4_4SM904GMMA25MMA_64x64x16_F32F16F16_SSILNSP_5MajorE0ELSR_0ELNSP_7ScaleInE1ELSS_1EEEEEENS4_6LayoutINS5_IJSC_SB_SB_EEENS5_IJSB_NSA_ILi0EEESX_EEEEENS5_IJNS4_10UnderscoreES10_S10_EEEEENS4_23SM90_TMA_LOAD_MULTICASTENS4_14ComposedLayoutINS4_7SwizzleILi2ELi4ELi3EEENS4_18smem_ptr_flag_bitsILi16EEENSV_INS5_IJNSA_ILi8EEESI_EEENS5_IJSI_SB_EEEEEEEvNS4_8identityENS4_13SM90_TMA_LOADES1D_vS1E_EENS_8epilogue10collective6detail29Sm90TmaWarpSpecializedAdapterINS1I_15DefaultEpilogueISK_SL_SL_NS1H_6thread17LinearCombinationISK_Li1EffLNS1M_9ScaleType4KindE0ELNS_15FloatRoundStyleE2ESK_EENS1_15EpilogueDefaultEEEEEvvEEEEvNT_6ParamsE)
        /*024c*/ 	.short	0x0210
        /*024e*/ 	.short	0x0470


	//----- nvinfo : EIATTR_SW_WAR
	.align		4
.L_43:
        /*0250*/ 	.byte	0x04, 0x36
        /*0252*/ 	.short	(.L_45 - .L_44)
.L_44:
        /*0254*/ 	.word	0x00000008
.L_45:


//--------------------- .nv.callgraph             --------------------------
	.section	.nv.callgraph,"",@"SHT_CUDA_CALLGRAPH"
	.align	4
	.sectionentsize	8
	.align		4
        /*0000*/ 	.word	0x00000000
	.align		4
        /*0004*/ 	.word	0xffffffff
	.align		4
        /*0008*/ 	.word	index@(_ZN7cutlass13device_kernelINS_4gemm6kernel13GemmUniversalIN4cute5tupleIJiiiiEEENS1_10collective13CollectiveMmaINS1_34MainloopSm90TmaGmmaWarpSpecializedILi3ENS5_IJNS4_1CILi1EEENSA_ILi2EEESB_EEENS1_35KernelTmaWarpSpecializedCooperativeEEENS5_IJNSA_ILi256EEENSA_ILi64EEENSA_ILi32EEEEEENS_6half_tENS5_IJlSB_lEEESK_SL_NS4_8TiledMMAINS4_8MMA_AtomIJNS4_4SM904GMMA25MMA_64x64x16_F32F16F16_SSILNSP_5MajorE0ELSR_0ELNSP_7ScaleInE1ELSS_1EEEEEENS4_6LayoutINS5_IJSC_SB_SB_EEENS5_IJSB_NSA_ILi0EEESX_EEEEENS5_IJNS4_10UnderscoreES10_S10_EEEEENS4_23SM90_TMA_LOAD_MULTICASTENS4_14ComposedLayoutINS4_7SwizzleILi2ELi4ELi3EEENS4_18smem_ptr_flag_bitsILi16EEENSV_INS5_IJNSA_ILi8EEESI_EEENS5_IJSI_SB_EEEEEEEvNS4_8identityENS4_13SM90_TMA_LOADES1D_vS1E_EENS_8epilogue10collective6detail29Sm90TmaWarpSpecializedAdapterINS1I_15DefaultEpilogueISK_SL_SL_NS1H_6thread17LinearCombinationISK_Li1EffLNS1M_9ScaleType4KindE0ELNS_15FloatRoundStyleE2ESK_EENS1_15EpilogueDefaultEEEEEvvEEEEvNT_6ParamsE)
	.align		4
        /*000c*/ 	.word	index@(__assertfail)
	.align		4
        /*0010*/ 	.word	0x00000000
	.align		4
        /*0014*/ 	.word	0xfffffffe
	.align		4
        /*0018*/ 	.word	0x00000000
	.align		4
        /*001c*/ 	.word	0xfffffffd
	.align		4
        /*0020*/ 	.word	0x00000000
	.align		4
        /*0024*/ 	.word	0xfffffffc


//--------------------- .nv.constant4             --------------------------
	.section	.nv.constant4,"a",@progbits
	.align	8
	.align		8
.nv.constant4:
        /*0000*/ 	.dword	__assertfail
	.align		8
        /*0008*/ 	.dword	__unnamed_1
	.align		8
        /*0010*/ 	.dword	_ZN39_INTERNAL_4b00643b_4_k_cu_d5947959_28844cuda3std3__45__cpo5beginE
	.align		8
        /*0018*/ 	.dword	_ZN39_INTERNAL_4b00643b_4_k_cu_d5947959_28844cuda3std3__45__cpo3endE
	.align		8
        /*0020*/ 	.dword	_ZN39_INTERNAL_4b00643b_4_k_cu_d5947959_28844cuda3std3__45__cpo6cbeginE
	.align		8
        /*0028*/ 	.dword	_ZN39_INTERNAL_4b00643b_4_k_cu_d5947959_28844cuda3std3__45__cpo4cendE
	.align		8
        /*0030*/ 	.dword	_ZN39_INTERNAL_4b00643b_4_k_cu_d5947959_28844cuda3std3__441_GLOBAL__N__4b00643b_4_k_cu_d5947959_28846ignoreE
	.align		8
        /*0038*/ 	.dword	_ZN39_INTERNAL_4b00643b_4_k_cu_d5947959_28844cuda3std3__419piecewise_constructE
	.align		8
        /*0040*/ 	.dword	_ZN39_INTERNAL_4b00643b_4_k_cu_d5947959_28844cuda3std3__48in_placeE
	.align		8
        /*0048*/ 	.dword	_ZN39_INTERNAL_4b00643b_4_k_cu_d5947959_28844cuda3std6ranges3__45__cpo4swapE
	.align		8
        /*0050*/ 	.dword	_ZN39_INTERNAL_4b00643b_4_k_cu_d5947959_28844cuda3std6ranges3__45__cpo9iter_moveE
	.align		8
        /*0058*/ 	.dword	_ZN39_INTERNAL_4b00643b_4_k_cu_d5947959_28844cute7productE
	.align		8
        /*0060*/ 	.dword	_ZN39_INTERNAL_4b00643b_4_k_cu_d5947959_28844cute1_E
	.align		8
        /*0068*/ 	.dword	$str$22
	.align		8
        /*0070*/ 	.dword	$str$23


//--------------------- .text._ZN7cutlass13device_kernelINS_4gemm6kernel13GemmUniversalIN4cute5tupleIJiiiiEEENS1_10collective13CollectiveMmaINS1_34MainloopSm90TmaGmmaWarpSpecializedILi3ENS5_IJNS4_1CILi1EEENSA_ILi2EEESB_EEENS1_35KernelTmaWarpSpecializedCooperativeEEENS5_IJNSA_ILi256EEENSA_ILi64EEENSA_ILi32EEEEEENS_6half_tENS5_IJlSB_lEEESK_SL_NS4_8TiledMMAINS4_8MMA_AtomIJNS4_4SM904GMMA25MMA_64x64x16_F32F16F16_SSILNSP_5MajorE0ELSR_0ELNSP_7ScaleInE1ELSS_1EEEEEENS4_6LayoutINS5_IJSC_SB_SB_EEENS5_IJSB_NSA_ILi0EEESX_EEEEENS5_IJNS4_10UnderscoreES10_S10_EEEEENS4_23SM90_TMA_LOAD_MULTICASTENS4_14ComposedLayoutINS4_7SwizzleILi2ELi4ELi3EEENS4_18smem_ptr_flag_bitsILi16EEENSV_INS5_IJNSA_ILi8EEESI_EEENS5_IJSI_SB_EEEEEEEvNS4_8identityENS4_13SM90_TMA_LOADES1D_vS1E_EENS_8epilogue10collective6detail29Sm90TmaWarpSpecializedAdapterINS1I_15DefaultEpilogueISK_SL_SL_NS1H_6thread17LinearCombinationISK_Li1EffLNS1M_9ScaleType4KindE0ELNS_15FloatRoundStyleE2ESK_EENS1_15EpilogueDefaultEEEEEvvEEEEvNT_6ParamsE --------------------------
	.section	.text._ZN7cutlass13device_kernelINS_4gemm6kernel13GemmUniversalIN4cute5tupleIJiiiiEEENS1_10collective13CollectiveMmaINS1_34MainloopSm90TmaGmmaWarpSpecializedILi3ENS5_IJNS4_1CILi1EEENSA_ILi2EEESB_EEENS1_35KernelTmaWarpSpecializedCooperativeEEENS5_IJNSA_ILi256EEENSA_ILi64EEENSA_ILi32EEEEEENS_6half_tENS5_IJlSB_lEEESK_SL_NS4_8TiledMMAINS4_8MMA_AtomIJNS4_4SM904GMMA25MMA_64x64x16_F32F16F16_SSILNSP_5MajorE0ELSR_0ELNSP_7ScaleInE1ELSS_1EEEEEENS4_6LayoutINS5_IJSC_SB_SB_EEENS5_IJSB_NSA_ILi0EEESX_EEEEENS5_IJNS4_10UnderscoreES10_S10_EEEEENS4_23SM90_TMA_LOAD_MULTICASTENS4_14ComposedLayoutINS4_7SwizzleILi2ELi4ELi3EEENS4_18smem_ptr_flag_bitsILi16EEENSV_INS5_IJNSA_ILi8EEESI_EEENS5_IJSI_SB_EEEEEEEvNS4_8identityENS4_13SM90_TMA_LOADES1D_vS1E_EENS_8epilogue10collective6detail29Sm90TmaWarpSpecializedAdapterINS1I_15DefaultEpilogueISK_SL_SL_NS1H_6thread17LinearCombinationISK_Li1EffLNS1M_9ScaleType4KindE0ELNS_15FloatRoundStyleE2ESK_EENS1_15EpilogueDefaultEEEEEvvEEEEvNT_6ParamsE,"ax",@progbits
	.align	128
.text._ZN7cutlass13device_kernelINS_4gemm6kernel13GemmUniversalIN4cute5tupleIJiiiiEEENS1_10collective13CollectiveMmaINS1_34MainloopSm90TmaGmmaWarpSpecializedILi3ENS5_IJNS4_1CILi1EEENSA_ILi2EEESB_EEENS1_35KernelTmaWarpSpecializedCooperativeEEENS5_IJNSA_ILi256EEENSA_ILi64EEENSA_ILi32EEEEEENS_6half_tENS5_IJlSB_lEEESK_SL_NS4_8TiledMMAINS4_8MMA_AtomIJNS4_4SM904GMMA25MMA_64x64x16_F32F16F16_SSILNSP_5MajorE0ELSR_0ELNSP_7ScaleInE1ELSS_1EEEEEENS4_6LayoutINS5_IJSC_SB_SB_EEENS5_IJSB_NSA_ILi0EEESX_EEEEENS5_IJNS4_10UnderscoreES10_S10_EEEEENS4_23SM90_TMA_LOAD_MULTICASTENS4_14ComposedLayoutINS4_7SwizzleILi2ELi4ELi3EEENS4_18smem_ptr_flag_bitsILi16EEENSV_INS5_IJNSA_ILi8EEESI_EEENS5_IJSI_SB_EEEEEEEvNS4_8identityENS4_13SM90_TMA_LOADES1D_vS1E_EENS_8epilogue10collective6detail29Sm90TmaWarpSpecializedAdapterINS1I_15DefaultEpilogueISK_SL_SL_NS1H_6thread17LinearCombinationISK_Li1EffLNS1M_9ScaleType4KindE0ELNS_15FloatRoundStyleE2ESK_EENS1_15EpilogueDefaultEEEEEvvEEEEvNT_6ParamsE:
        .type           _ZN7cutlass13device_kernelINS_4gemm6kernel13GemmUniversalIN4cute5tupleIJiiiiEEENS1_10collective13CollectiveMmaINS1_34MainloopSm90TmaGmmaWarpSpecializedILi3ENS5_IJNS4_1CILi1EEENSA_ILi2EEESB_EEENS1_35KernelTmaWarpSpecializedCooperativeEEENS5_IJNSA_ILi256EEENSA_ILi64EEENSA_ILi32EEEEEENS_6half_tENS5_IJlSB_lEEESK_SL_NS4_8TiledMMAINS4_8MMA_AtomIJNS4_4SM904GMMA25MMA_64x64x16_F32F16F16_SSILNSP_5MajorE0ELSR_0ELNSP_7ScaleInE1ELSS_1EEEEEENS4_6LayoutINS5_IJSC_SB_SB_EEENS5_IJSB_NSA_ILi0EEESX_EEEEENS5_IJNS4_10UnderscoreES10_S10_EEEEENS4_23SM90_TMA_LOAD_MULTICASTENS4_14ComposedLayoutINS4_7SwizzleILi2ELi4ELi3EEENS4_18smem_ptr_flag_bitsILi16EEENSV_INS5_IJNSA_ILi8EEESI_EEENS5_IJSI_SB_EEEEEEEvNS4_8identityENS4_13SM90_TMA_LOADES1D_vS1E_EENS_8epilogue10collective6detail29Sm90TmaWarpSpecializedAdapterINS1I_15DefaultEpilogueISK_SL_SL_NS1H_6thread17LinearCombinationISK_Li1EffLNS1M_9ScaleType4KindE0ELNS_15FloatRoundStyleE2ESK_EENS1_15EpilogueDefaultEEEEEvvEEEEvNT_6ParamsE,@function
        .size           _ZN7cutlass13device_kernelINS_4gemm6kernel13GemmUniversalIN4cute5tupleIJiiiiEEENS1_10collective13CollectiveMmaINS1_34MainloopSm90TmaGmmaWarpSpecializedILi3ENS5_IJNS4_1CILi1EEENSA_ILi2EEESB_EEENS1_35KernelTmaWarpSpecializedCooperativeEEENS5_IJNSA_ILi256EEENSA_ILi64EEENSA_ILi32EEEEEENS_6half_tENS5_IJlSB_lEEESK_SL_NS4_8TiledMMAINS4_8MMA_AtomIJNS4_4SM904GMMA25MMA_64x64x16_F32F16F16_SSILNSP_5MajorE0ELSR_0ELNSP_7ScaleInE1ELSS_1EEEEEENS4_6LayoutINS5_IJSC_SB_SB_EEENS5_IJSB_NSA_ILi0EEESX_EEEEENS5_IJNS4_10UnderscoreES10_S10_EEEEENS4_23SM90_TMA_LOAD_MULTICASTENS4_14ComposedLayoutINS4_7SwizzleILi2ELi4ELi3EEENS4_18smem_ptr_flag_bitsILi16EEENSV_INS5_IJNSA_ILi8EEESI_EEENS5_IJSI_SB_EEEEEEEvNS4_8identityENS4_13SM90_TMA_LOADES1D_vS1E_EENS_8epilogue10collective6detail29Sm90TmaWarpSpecializedAdapterINS1I_15DefaultEpilogueISK_SL_SL_NS1H_6thread17LinearCombinationISK_Li1EffLNS1M_9ScaleType4KindE0ELNS_15FloatRoundStyleE2ESK_EENS1_15EpilogueDefaultEEEEEvvEEEEvNT_6ParamsE,(.L_x_193 - _ZN7cutlass13device_kernelINS_4gemm6kernel13GemmUniversalIN4cute5tupleIJiiiiEEENS1_10collective13CollectiveMmaINS1_34MainloopSm90TmaGmmaWarpSpecializedILi3ENS5_IJNS4_1CILi1EEENSA_ILi2EEESB_EEENS1_35KernelTmaWarpSpecializedCooperativeEEENS5_IJNSA_ILi256EEENSA_ILi64EEENSA_ILi32EEEEEENS_6half_tENS5_IJlSB_lEEESK_SL_NS4_8TiledMMAINS4_8MMA_AtomIJNS4_4SM904GMMA25MMA_64x64x16_F32F16F16_SSILNSP_5MajorE0ELSR_0ELNSP_7ScaleInE1ELSS_1EEEEEENS4_6LayoutINS5_IJSC_SB_SB_EEENS5_IJSB_NSA_ILi0EEESX_EEEEENS5_IJNS4_10UnderscoreES10_S10_EEEEENS4_23SM90_TMA_LOAD_MULTICASTENS4_14ComposedLayoutINS4_7SwizzleILi2ELi4ELi3EEENS4_18smem_ptr_flag_bitsILi16EEENSV_INS5_IJNSA_ILi8EEESI_EEENS5_IJSI_SB_EEEEEEEvNS4_8identityENS4_13SM90_TMA_LOADES1D_vS1E_EENS_8epilogue10collective6detail29Sm90TmaWarpSpecializedAdapterINS1I_15DefaultEpilogueISK_SL_SL_NS1H_6thread17LinearCombinationISK_Li1EffLNS1M_9ScaleType4KindE0ELNS_15FloatRoundStyleE2ESK_EENS1_15EpilogueDefaultEEEEEvvEEEEvNT_6ParamsE)
        .other          _ZN7cutlass13device_kernelINS_4gemm6kernel13GemmUniversalIN4cute5tupleIJiiiiEEENS1_10collective13CollectiveMmaINS1_34MainloopSm90TmaGmmaWarpSpecializedILi3ENS5_IJNS4_1CILi1EEENSA_ILi2EEESB_EEENS1_35KernelTmaWarpSpecializedCooperativeEEENS5_IJNSA_ILi256EEENSA_ILi64EEENSA_ILi32EEEEEENS_6half_tENS5_IJlSB_lEEESK_SL_NS4_8TiledMMAINS4_8MMA_AtomIJNS4_4SM904GMMA25MMA_64x64x16_F32F16F16_SSILNSP_5MajorE0ELSR_0ELNSP_7ScaleInE1ELSS_1EEEEEENS4_6LayoutINS5_IJSC_SB_SB_EEENS5_IJSB_NSA_ILi0EEESX_EEEEENS5_IJNS4_10UnderscoreES10_S10_EEEEENS4_23SM90_TMA_LOAD_MULTICASTENS4_14ComposedLayoutINS4_7SwizzleILi2ELi4ELi3EEENS4_18smem_ptr_flag_bitsILi16EEENSV_INS5_IJNSA_ILi8EEESI_EEENS5_IJSI_SB_EEEEEEEvNS4_8identityENS4_13SM90_TMA_LOADES1D_vS1E_EENS_8epilogue10collective6detail29Sm90TmaWarpSpecializedAdapterINS1I_15DefaultEpilogueISK_SL_SL_NS1H_6thread17LinearCombinationISK_Li1EffLNS1M_9ScaleType4KindE0ELNS_15FloatRoundStyleE2ESK_EENS1_15EpilogueDefaultEEEEEvvEEEEvNT_6ParamsE,@"STO_CUDA_ENTRY STV_DEFAULT"
_ZN7cutlass13device_kernelINS_4gemm6kernel13GemmUniversalIN4cute5tupleIJiiiiEEENS1_10collective13CollectiveMmaINS1_34MainloopSm90TmaGmmaWarpSpecializedILi3ENS5_IJNS4_1CILi1EEENSA_ILi2EEESB_EEENS1_35KernelTmaWarpSpecializedCooperativeEEENS5_IJNSA_ILi256EEENSA_ILi64EEENSA_ILi32EEEEEENS_6half_tENS5_IJlSB_lEEESK_SL_NS4_8TiledMMAINS4_8MMA_AtomIJNS4_4SM904GMMA25MMA_64x64x16_F32F16F16_SSILNSP_5MajorE0ELSR_0ELNSP_7ScaleInE1ELSS_1EEEEEENS4_6LayoutINS5_IJSC_SB_SB_EEENS5_IJSB_NSA_ILi0EEESX_EEEEENS5_IJNS4_10UnderscoreES10_S10_EEEEENS4_23SM90_TMA_LOAD_MULTICASTENS4_14ComposedLayoutINS4_7SwizzleILi2ELi4ELi3EEENS4_18smem_ptr_flag_bitsILi16EEENSV_INS5_IJNSA_ILi8EEESI_EEENS5_IJSI_SB_EEEEEEEvNS4_8identityENS4_13SM90_TMA_LOADES1D_vS1E_EENS_8epilogue10collective6detail29Sm90TmaWarpSpecializedAdapterINS1I_15DefaultEpilogueISK_SL_SL_NS1H_6thread17LinearCombinationISK_Li1EffLNS1M_9ScaleType4KindE0ELNS_15FloatRoundStyleE2ESK_EENS1_15EpilogueDefaultEEEEEvvEEEEvNT_6ParamsE:
[----:B------:R-:W0:Y:S01]  /*0000*/  LDC R1, c[0x0][0x28] ;  /* 0x00000a00ff017b82 */ /* 0x000e220000000800 */
[----:B------:R-:W1:Y:S01]  /*0010*/  S2R R97, SR_TID.X ;  /* 0x0000000000617919 */ /* 0x000e620000002100 */
[----:B------:R-:W-:Y:S01]  /*0020*/  ELECT P0, URZ, PT ;  /* 0x00000000003f782f */ /* 0x000fe20003800000 */
[----:B------:R-:W-:Y:S01]  /*0030*/  BSSY B0, `(.L_x_0) ;  /* 0x000000f000007945 */ /* 0x000fe20003800000 */
[--C-:B-1----:R-:W-:Y:S02]  /*0040*/  SHF.R.U32.HI R0, RZ, 0x5, R97.reuse ;  /* 0x00000005ff007819 */ /* 0x102fe40000011661 */
[----:B------:R-:W-:-:S03]  /*0050*/  SHF.R.U32.HI R6, RZ, 0x7, R97 ;  /* 0x00000007ff067819 */ /* 0x000fc60000011661 */
[----:B------:R-:W1:Y:S04]  /*0060*/  SHFL.IDX PT, R3, R0, RZ, 0x1f ;  /* 0x00001fff00037589 */ /* 0x000e6800000e0000 */
[----:B------:R2:W3:Y:S01]  /*0070*/  SHFL.IDX PT, R2, R6, RZ, 0x1f ;  /* 0x00001fff06027589 */ /* 0x0004e200000e0000 */
[----:B-1----:R-:W-:-:S13]  /*0080*/  ISETP.NE.OR P0, PT, R3, RZ, !P0 ;  /* 0x000000ff0300720c */ /* 0x002fda0004705670 */
[----:B0-23--:R-:W-:Y:S05]  /*0090*/  @P0 BRA `(.L_x_1) ;  /* 0x0000000000200947 */ /* 0x00dfea0003800000 */
[----:B------:R-:W-:Y:S02]  /*00a0*/  ULDC.64 UR4, c[0x0][0x198] ;  /* 0x0000660000047ab9 */ /* 0x000fe40000000a00 */
[----:B------:R-:W-:Y:S02]  /*00b0*/  UIADD3 UR6, UP0, UR4, 0xf0, URZ ;  /* 0x000000f004067890 */ /* 0x000fe4000ff1e03f */
[----:B------:R-:W-:Y:S02]  /*00c0*/  UIADD3 UR4, UP1, UR4, 0x1f0, URZ ;  /* 0x000001f004047890 */ /* 0x000fe4000ff3e03f */
[----:B------:R-:W-:Y:S02]  /*00d0*/  UIADD3.X UR7, URZ, UR5, URZ, UP0, !UPT ;  /* 0x000000053f077290 */ /* 0x000fe400087fe43f */
[----:B------:R-:W-:-:S07]  /*00e0*/  UIADD3.X UR5, URZ, UR5, URZ, UP1, !UPT ;  /* 0x000000053f057290 */ /* 0x000fce0008ffe43f */
[----:B------:R0:W-:Y:S02]  /*00f0*/  UTMACCTL.PF [UR6] ;  /* 0x00000000060079b9 */ /* 0x0001e40008040000 */
[----:B------:R0:W-:Y:S02]  /*0100*/  UTMACCTL.PF [UR4] ;  /* 0x00000000040079b9 */ /* 0x0001e40008040000 */
[----:B0-----:R-:W-:Y:S01]  /*0110*/  NOP ;  /* 0x0000000000007918 */ /* 0x001fe20000000000 */
.L_x_1:
[----:B------:R-:W-:Y:S05]  /*0120*/  BSYNC B0 ;  /* 0x0000000000007941 */ /* 0x000fea0003800000 */
.L_x_0:
[----:B------:R-:W0:Y:S02]  /*0130*/  SHFL.IDX PT, R5, R0, RZ, 0x1f ;  /* 0x00001fff00057589 */ /* 0x000e2400000e0000 */
[----:B0-----:R-:W-:-:S13]  /*0140*/  ISETP.NE.AND P0, PT, R5, RZ, PT ;  /* 0x000000ff0500720c */ /* 0x001fda0003f05270 */
[----:B------:R-:W-:Y:S05]  /*0150*/  @P0 BRA `(.L_x_2) ;  /* 0x0000000000500947 */ /* 0x000fea0003800000 */
[----:B------:R-:W0:Y:S01]  /*0160*/  S2UR UR8, SR_CgaCtaId ;  /* 0x00000000000879c3 */ /* 0x000e220000008800 */
[----:B------:R-:W-:Y:S01]  /*0170*/  UMOV UR4, 0x400 ;  /* 0x0000040000047882 */ /* 0x000fe20000000000 */
[----:B------:R-:W-:Y:S01]  /*0180*/  UMOV UR5, 0x1 ;  /* 0x0000000100057882 */ /* 0x000fe20000000000 */
[----:B------:R-:W-:Y:S01]  /*0190*/  UMOV UR6, 0x4 ;  /* 0x0000000400067882 */ /* 0x000fe20000000000 */
[----:B------:R-:W-:Y:S01]  /*01a0*/  ELECT P0, URZ, PT ;  /* 0x00000000003f782f */ /* 0x000fe20003800000 */
[----:B------:R-:W-:-:S04]  /*01b0*/  UIADD3 UR6, -UR6, 0x100000, URZ ;  /* 0x0010000006067890 */ /* 0x000fc8000fffe13f */
[----:B------:R-:W-:Y:S02]  /*01c0*/  USHF.L.U32 UR7, UR6, 0xb, URZ ;  /* 0x0000000b06077899 */ /* 0x000fe4000800063f */
[----:B------:R-:W-:Y:S02]  /*01d0*/  USHF.L.U32 UR6, UR6, 0x1, URZ ;  /* 0x0000000106067899 */ /* 0x000fe4000800063f */
[----:B0-----:R-:W-:Y:S02]  /*01e0*/  ULEA UR8, UR8, UR4, 0x18 ;  /* 0x0000000408087291 */ /* 0x001fe4000f8ec03f */
[----:B------:R-:W-:-:S04]  /*01f0*/  UIADD3 UR4, -UR5, 0x100000, URZ ;  /* 0x0010000005047890 */ /* 0x000fc8000fffe13f */
[----:B------:R-:W-:Y:S02]  /*0200*/  USHF.L.U32 UR5, UR4, 0xb, URZ ;  /* 0x0000000b04057899 */ /* 0x000fe4000800063f */
[----:B------:R-:W-:Y:S01]  /*0210*/  USHF.L.U32 UR4, UR4, 0x1, URZ ;  /* 0x0000000104047899 */ /* 0x000fe2000800063f */
[----:B------:R-:W0:Y:S11]  /*0220*/  FENCE.VIEW.ASYNC.S ;  /* 0x00000000000073c6 */ /* 0x000e360000000000 */
[----:B0-----:R0:W1:Y:S01]  /*0230*/  SYNCS.EXCH.64 URZ, [UR8], UR4 ;  /* 0x00000004083f75b2 */ /* 0x0010620008000100 */
[----:B------:R0:W2:Y:S01]  /*0240*/  SYNCS.EXCH.64 URZ, [UR8+0x18], UR6 ;  /* 0x00001806083f75b2 */ /* 0x0000a20008000100 */
[----:B------:R0:W3:Y:S01]  /*0250*/  SYNCS.EXCH.64 URZ, [UR8+0x8], UR4 ;  /* 0x00000804083f75b2 */ /* 0x0000e20008000100 */
[----:B------:R0:W4:Y:S01]  /*0260*/  SYNCS.EXCH.64 URZ, [UR8+0x20], UR6 ;  /* 0x00002006083f75b2 */ /* 0x0001220008000100 */
[----:B------:R0:W0:Y:S01]  /*0270*/  SYNCS.EXCH.64 URZ, [UR8+0x10], UR4 ;  /* 0x00001004083f75b2 */ /* 0x0000220008000100 */
[----:B------:R0:W0:Y:S01]  /*0280*/  SYNCS.EXCH.64 URZ, [UR8+0x28], UR6 ;  /* 0x00002806083f75b2 */ /* 0x0000220008000100 */
[----:B------:R-:W-:Y:S01]  /*0290*/  NOP ;  /* 0x0000000000007918 */ /* 0x000fe20000000000 */
.L_x_2:
[----:B------:R-:W5:Y:S01]  /*02a0*/  SHFL.IDX PT, R0, R0, RZ, 0x1f ;  /* 0x00001fff00007589 */ /* 0x000f6200000e0000 */
[----:B------:R-:W-:Y:S01]  /*02b0*/  SHF.R.S32.HI R8, RZ, 0x1f, R97 ;  /* 0x0000001fff087819 */ /* 0x000fe20000011461 */
[----:B0-----:R-:W0:Y:S01]  /*02c0*/  S2UR UR8, SR_CTAID.X ;  /* 0x00000000000879c3 */ /* 0x001e220000002500 */
[----:B------:R-:W-:Y:S01]  /*02d0*/  ELECT P0, URZ, PT ;  /* 0x00000000003f782f */ /* 0x000fe20003800000 */
[----:B------:R-:W1:Y:S01]  /*02e0*/  S2R R4, SR_CTAID.Y ;  /* 0x0000000000047919 */ /* 0x000e620000002600 */
[----:B------:R-:W-:Y:S01]  /*02f0*/  LEA.HI R8, R8, R97, RZ, 0x7 ;  /* 0x0000006108087211 */ /* 0x000fe200078f38ff */
[----:B------:R-:W-:Y:S01]  /*0300*/  ULDC UR4, c[0x0][0x154] ;  /* 0x0000550000047ab9 */ /* 0x000fe20000000800 */
[----:B------:R-:W-:Y:S01]  /*0310*/  SHF.R.S32.HI R10, RZ, 0x1f, R5 ;  /* 0x0000001fff0a7819 */ /* 0x000fe20000011405 */
[----:B------:R-:W-:Y:S01]  /*0320*/  NOP ;  /* 0x0000000000007918 */ /* 0x000fe20000000000 */
[----:B------:R-:W-:Y:S01]  /*0330*/  LOP3.LUT R8, R8, 0xffffff80, RZ, 0xc0, !PT ;  /* 0xffffff8008087812 */ /* 0x000fe200078ec0ff */
[----:B------:R-:W2:Y:S01]  /*0340*/  LDC R14, c[0x0][0x140] ;  /* 0x00005000ff0e7b82 */ /* 0x000ea20000000800 */
[----:B------:R-:W-:Y:S01]  /*0350*/  LEA.HI R10, R10, R5, RZ, 0x2 ;  /* 0x000000050a0a7211 */ /* 0x000fe200078f10ff */
[----:B------:R-:W-:-:S02]  /*0360*/  NOP ;  /* 0x0000000000007918 */ /* 0x000fc40000000000 */
[----:B------:R-:W-:Y:S01]  /*0370*/  IMAD.IADD R8, R97, 0x1, -R8 ;  /* 0x0000000161087824 */ /* 0x000fe200078e0a08 */
[----:B------:R-:W-:-:S03]  /*0380*/  LOP3.LUT R10, R10, 0x3ffffffc, RZ, 0xc0, !PT ;  /* 0x3ffffffc0a0a7812 */ /* 0x000fc600078ec0ff */
[----:B------:R-:W3:Y:S01]  /*0390*/  LDC R12, c[0x0][0x144] ;  /* 0x00005100ff0c7b82 */ /* 0x000ee20000000800 */
[----:B------:R-:W-:Y:S01]  /*03a0*/  SHF.R.S32.HI R7, RZ, 0x1f, R8 ;  /* 0x0000001fff077819 */ /* 0x000fe20000011408 */
[----:B------:R-:W-:Y:S01]  /*03b0*/  IMAD.IADD R10, R5, 0x1, -R10 ;  /* 0x00000001050a7824 */ /* 0x000fe200078e0a0a */
[----:B------:R-:W-:Y:S02]  /*03c0*/  LOP3.LUT P2, RZ, R8, 0x7, RZ, 0xc0, !PT ;  /* 0x0000000708ff7812 */ /* 0x000fe4000784c0ff */
[----:B------:R-:W-:Y:S01]  /*03d0*/  LEA.HI R7, R7, R8, RZ, 0x3 ;  /* 0x0000000807077211 */ /* 0x000fe200078f18ff */
[----:B------:R-:W-:Y:S01]  /*03e0*/  VIADD R8, R2, 0xffffffff ;  /* 0xffffffff02087836 */ /* 0x000fe20000000000 */
[----:B-----5:R-:W-:Y:S02]  /*03f0*/  ISETP.NE.OR P0, PT, R0, RZ, !P0 ;  /* 0x000000ff0000720c */ /* 0x020fe40004705670 */
[--C-:B------:R-:W-:Y:S02]  /*0400*/  SHF.R.S32.HI R0, RZ, 0x3, R7.reuse ;  /* 0x00000003ff007819 */ /* 0x100fe40000011407 */
[----:B------:R-:W-:-:S02]  /*0410*/  SHF.R.S32.HI R7, RZ, 0x1f, R7 ;  /* 0x0000001fff077819 */ /* 0x000fc40000011407 */
[----:B0-----:R-:W-:Y:S02]  /*0420*/  I2FP.F32.U32 R11, UR8 ;  /* 0x00000008000b7c45 */ /* 0x001fe40008201000 */
[----:B------:R-:W-:Y:S02]  /*0430*/  LEA.HI R7, R7, R0, RZ, 0x2 ;  /* 0x0000000007077211 */ /* 0x000fe400078f10ff */
[----:B--2---:R-:W-:Y:S02]  /*0440*/  ISETP.EQ.U32.AND P3, PT, R14, 0x1, PT ;  /* 0x000000010e00780c */ /* 0x004fe40003f62070 */
[----:B-1----:R-:W-:Y:S01]  /*0450*/  I2FP.F32.U32 R9, R4 ;  /* 0x0000000400097245 */ /* 0x002fe20000201000 */
[----:B------:R-:W-:Y:S01]  /*0460*/  VOTEU.ALL UP0, P0 ;  /* 0x00000000003f7886 */ /* 0x000fe20000000000 */
[----:B------:R-:W-:Y:S01]  /*0470*/  LOP3.LUT R7, R7, 0xfffffffc, RZ, 0xc0, !PT ;  /* 0xfffffffc07077812 */ /* 0x000fe200078ec0ff */
[----:B------:R-:W-:Y:S01]  /*0480*/  VOTEU.ALL UP1, P0 ;  /* 0x00000000003f7886 */ /* 0x000fe20000020000 */
[----:B------:R-:W-:Y:S01]  /*0490*/  ISETP.GE.U32.AND P5, PT, R8, 0x2, PT ;  /* 0x000000020800780c */ /* 0x000fe20003fa6070 */
[----:B------:R-:W-:Y:S01]  /*04a0*/  FMUL R13, R9, UR4 ;  /* 0x00000004090d7c20 */ /* 0x000fe20008400000 */
[----:B------:R-:W0:Y:S01]  /*04b0*/  @!UP0 S2UR UR7, SR_CgaCtaId ;  /* 0x00000000000789c3 */ /* 0x000e220000008800 */
[----:B------:R-:W-:Y:S01]  /*04c0*/  ULDC UR4, c[0x0][0x150] ;  /* 0x0000540000047ab9 */ /* 0x000fe20000000800 */
[----:B------:R-:W-:-:S02]  /*04d0*/  IMAD.IADD R7, R0, 0x1, -R7 ;  /* 0x0000000100077824 */ /* 0x000fc400078e0a07 */
[----:B------:R-:W-:Y:S01]  /*04e0*/  FMUL R11, R11, UR4 ;  /* 0x000000040b0b7c20 */ /* 0x000fe20008400000 */
[----:B------:R-:W-:Y:S01]  /*04f0*/  SHF.R.S32.HI R0, RZ, 0x1f, R3 ;  /* 0x0000001fff007819 */ /* 0x000fe20000011403 */
[----:B------:R-:W1:Y:S01]  /*0500*/  F2I.U32.TRUNC.NTZ R13, R13 ;  /* 0x0000000d000d7305 */ /* 0x000e62000020f000 */
[----:B------:R-:W-:Y:S01]  /*0510*/  IMAD R7, R10, 0x4, R7 ;  /* 0x000000040a077824 */ /* 0x000fe200078e0207 */
[----:B------:R-:W-:Y:S01]  /*0520*/  UMOV UR4, 0x20 ;  /* 0x0000002000047882 */ /* 0x000fe20000000000 */
[----:B------:R-:W2:Y:S01]  /*0530*/  LDC R9, c[0x0][0x148] ;  /* 0x00005200ff097b82 */ /* 0x000ea20000000800 */
[----:B------:R-:W-:Y:S01]  /*0540*/  LEA.HI R0, R0, R3, RZ, 0x2 ;  /* 0x0000000300007211 */ /* 0x000fe200078f10ff */
[----:B------:R-:W-:Y:S01]  /*0550*/  IMAD.SHL.U32 R10, R7, 0x4, RZ ;  /* 0x00000004070a7824 */ /* 0x000fe200078e00ff */
[----:B------:R-:W-:Y:S01]  /*0560*/  @!UP0 UMOV UR6, 0x400 ;  /* 0x0000040000068882 */ /* 0x000fe20000000000 */
[----:B------:R-:W-:-:S04]  /*0570*/  @!UP0 UIADD3 UR4, -UR4, 0x100000, URZ ;  /* 0x0010000004048890 */ /* 0x000fc8000fffe13f */
[----:B------:R-:W-:Y:S02]  /*0580*/  @!UP0 USHF.L.U32 UR5, UR4, 0xb, URZ ;  /* 0x0000000b04058899 */ /* 0x000fe4000800063f */
[----:B------:R-:W-:Y:S01]  /*0590*/  @!UP0 USHF.L.U32 UR4, UR4, 0x1, URZ ;  /* 0x0000000104048899 */ /* 0x000fe2000800063f */
[----:B------:R-:W5:Y:S01]  /*05a0*/  F2I.U32.TRUNC.NTZ R11, R11 ;  /* 0x0000000b000b7305 */ /* 0x000f62000020f000 */
[----:B------:R-:W-:Y:S02]  /*05b0*/  LOP3.LUT R0, R0, 0xfffffffc, RZ, 0xc0, !PT ;  /* 0xfffffffc00007812 */ /* 0x000fe400078ec0ff */
[----:B------:R-:W-:-:S03]  /*05c0*/  LOP3.LUT R19, R7, 0xc, R10, 0x78, !PT ;  /* 0x0000000c07137812 */ /* 0x000fc600078e780a */
[----:B------:R-:W-:Y:S02]  /*05d0*/  IMAD.IADD R3, R3, 0x1, -R0 ;  /* 0x0000000103037824 */ /* 0x000fe400078e0a00 */
[----:B-1----:R-:W-:Y:S01]  /*05e0*/  IMAD.MOV R20, RZ, RZ, -R13 ;  /* 0x000000ffff147224 */ /* 0x002fe200078e0a0d */
[----:B0-----:R-:W-:Y:S02]  /*05f0*/  @!UP0 ULEA UR6, UR7, UR6, 0x18 ;  /* 0x0000000607068291 */ /* 0x001fe4000f8ec03f */
[----:B------:R-:W-:Y:S01]  /*0600*/  ISETP.NE.AND P1, PT, R3, 0x3, PT ;  /* 0x000000030300780c */ /* 0x000fe20003f25270 */
[----:B------:R-:W-:Y:S01]  /*0610*/  VOTEU.ALL UP0, P0 ;  /* 0x00000000003f7886 */ /* 0x000fe20000000000 */
[----:B------:R-:W-:Y:S01]  /*0620*/  ISETP.LT.U32.AND P0, PT, R19, 0x2, !P2 ;  /* 0x000000021300780c */ /* 0x000fe20005701070 */
[----:B-----5:R-:W-:Y:S01]  /*0630*/  IMAD.MOV R11, RZ, RZ, -R11 ;  /* 0x000000ffff0b7224 */ /* 0x020fe200078e0a0b */
[----:B------:R-:W-:Y:S02]  /*0640*/  ISETP.EQ.OR P1, PT, R3, RZ, !P1 ;  /* 0x000000ff0300720c */ /* 0x000fe40004f22670 */
[C---:B------:R-:W-:Y:S01]  /*0650*/  ISETP.NE.AND P2, PT, R2.reuse, RZ, PT ;  /* 0x000000ff0200720c */ /* 0x040fe20003f45270 */
[----:B--2---:R-:W-:Y:S01]  /*0660*/  IMAD R0, R9, R20, R4 ;  /* 0x0000001409007224 */ /* 0x004fe200078e0204 */
[----:B------:R-:W-:Y:S01]  /*0670*/  ISETP.EQ.AND P1, PT, R2, RZ, P1 ;  /* 0x000000ff0200720c */ /* 0x000fe20000f22270 */
[----:B---3--:R-:W-:Y:S01]  /*0680*/  IMAD R7, R12, R11, UR8 ;  /* 0x000000080c077e24 */ /* 0x008fe2000f8e020b */
[----:B------:R-:W0:Y:S02]  /*0690*/  FENCE.VIEW.ASYNC.S ;  /* 0x00000000000073c6 */ /* 0x000e240000000000 */
[----:B0-----:R0:W1:Y:S01]  /*06a0*/  @!UP0 SYNCS.EXCH.64 URZ, [UR6+0x40], UR4 ;  /* 0x00004004063f85b2 */ /* 0x0010620008000100 */
[----:B------:R-:W-:-:S02]  /*06b0*/  ISETP.NE.AND P4, PT, R0, R19, PT ;  /* 0x000000130000720c */ /* 0x000fc40003f85270 */
[----:B------:R-:W-:Y:S02]  /*06c0*/  SEL R18, RZ, 0x1, !P1 ;  /* 0x00000001ff127807 */ /* 0x000fe40004800000 */
[----:B------:R-:W-:Y:S02]  /*06d0*/  ISETP.EQ.OR P4, PT, R7, RZ, !P4 ;  /* 0x000000ff0700720c */ /* 0x000fe40006782670 */
[----:B------:R-:W-:Y:S02]  /*06e0*/  LOP3.LUT R0, R97, 0x7f, RZ, 0xc0, !PT ;  /* 0x0000007f61007812 */ /* 0x000fe400078ec0ff */
[----:B------:R-:W-:Y:S02]  /*06f0*/  PLOP3.LUT P0, PT, P0, P4, PT, 0x80, 0x0 ;  /* 0x000000000000781c */ /* 0x000fe40000709070 */
[----:B------:R-:W-:Y:S02]  /*0700*/  SEL R18, R18, 0x2, P5 ;  /* 0x0000000212127807 */ /* 0x000fe40002800000 */
[----:B------:R-:W-:Y:S01]  /*0710*/  P2R R114, PR, RZ, 0x1 ;  /* 0x00000001ff727803 */ /* 0x000fe20000000000 */
[----:B------:R0:W2:Y:S01]  /*0720*/  @!UP1 SYNCS.EXCH.64 URZ, [UR6+0x48], UR4 ;  /* 0x00004804063f95b2 */ /* 0x0000a20008000100 */
[----:B------:R-:W-:Y:S01]  /*0730*/  NOP ;  /* 0x0000000000007918 */ /* 0x000fe20000000000 */
[----:B------:R-:W-:Y:S06]  /*0740*/  @!P3 BRA `(.L_x_3) ;  /* 0x000000000008b947 */ /* 0x000fec0003800000 */
[----:B-12-4-:R-:W-:Y:S01]  /*0750*/  UCGABAR_ARV ;  /* 0x00000000000079c7 */ /* 0x016fe20008000000 */
[----:B------:R-:W-:Y:S05]  /*0760*/  BRA `(.L_x_4) ;  /* 0x0000000000047947 */ /* 0x000fea0003800000 */
.L_x_3:
[----:B-12-4-:R-:W-:Y:S01]  /*0770*/  NOP ;  /* 0x0000000000007918 */ /* 0x016fe20000000000 */
.L_x_4:
[----:B------:R-:W1:Y:S01]  /*0780*/  LDC R2, c[0x0][0x65c] ;  /* 0x00019700ff027b82 */ /* 0x000e620000000800 */
[----:B------:R-:W-:Y:S01]  /*0790*/  LOP3.LUT R5, R5, 0xffffefff, RZ, 0xc0, !PT ;  /* 0xffffefff05057812 */ /* 0x000fe200078ec0ff */
[----:B------:R-:W-:Y:S02]  /*07a0*/  IMAD.U32 R10, RZ, RZ, UR8 ;  /* 0x00000008ff0a7e24 */ /* 0x000fe4000f8e00ff */
[----:B------:R-:W-:Y:S01]  /*07b0*/  IMAD.MOV.U32 R11, RZ, RZ, RZ ;  /* 0x000000ffff0b7224 */ /* 0x000fe200078e00ff */
[----:B-1----:R-:W-:-:S13]  /*07c0*/  ISETP.NE.AND P1, PT, R2, 0x1, PT ;  /* 0x000000010200780c */ /* 0x002fda0003f25270 */
[----:B------:R-:W1:Y:S01]  /*07d0*/  @P1 LDC R17, c[0x0][0x10] ;  /* 0x00000400ff111b82 */ /* 0x000e620000000800 */
[----:B------:R-:W-:Y:S01]  /*07e0*/  @P1 LOP3.LUT R5, R5, 0x1000, RZ, 0xfc, !PT ;  /* 0x0000100005051812 */ /* 0x000fe200078efcff */
[----:B------:R-:W-:Y:S02]  /*07f0*/  @P1 IMAD.MOV.U32 R5, RZ, RZ, RZ ;  /* 0x000000ffff051224 */ /* 0x000fe400078e00ff */
[----:B------:R-:W-:-:S04]  /*0800*/  @P1 IMAD.MOV.U32 R15, RZ, RZ, RZ ;  /* 0x000000ffff0f1224 */ /* 0x000fc800078e00ff */
[----:B------:R-:W2:Y:S01]  /*0810*/  @!P1 LDC R13, c[0x0][0xc] ;  /* 0x00000300ff0d9b82 */ /* 0x000ea20000000800 */
[----:B0-----:R-:W-:Y:S01]  /*0820*/  ULDC UR4, c[0x0][0xc] ;  /* 0x0000030000047ab9 */ /* 0x001fe20000000800 */
[----:B------:R-:W-:Y:S01]  /*0830*/  ULDC UR5, c[0x0][0x10] ;  /* 0x0000040000057ab9 */ /* 0x000fe20000000800 */
[----:B------:R-:W-:Y:S01]  /*0840*/  ULDC UR6, c[0x0][0x14] ;  /* 0x0000050000067ab9 */ /* 0x000fe20000000800 */
[----:B------:R-:W-:-:S04]  /*0850*/  UIMAD.WIDE.U32 UR4, UR4, UR5, URZ ;  /* 0x00000005040472a5 */ /* 0x000fc8000f8e003f */
[----:B------:R-:W-:Y:S02]  /*0860*/  UIMAD.WIDE.U32 UR36, UR4, UR6, URZ ;  /* 0x00000006042472a5 */ /* 0x000fe4000f8e003f */
[----:B------:R-:W-:-:S04]  /*0870*/  UIMAD UR42, UR5, UR6, URZ ;  /* 0x00000006052a72a4 */ /* 0x000fc8000f8e023f */
[----:B------:R-:W-:Y:S01]  /*0880*/  UIADD3 UR42, UR37, UR42, URZ ;  /* 0x0000002a252a7290 */ /* 0x000fe2000fffe03f */
[----:B-1----:R-:W-:-:S04]  /*0890*/  @P1 IMAD.WIDE.U32 R16, R17, UR8, R4 ;  /* 0x0000000811101c25 */ /* 0x002fc8000f8e0004 */
[----:B------:R-:W-:Y:S02]  /*08a0*/  @P1 IMAD.IADD R17, R17, 0x1, R15 ;  /* 0x0000000111111824 */ /* 0x000fe400078e020f */
[----:B--2---:R-:W-:-:S04]  /*08b0*/  @!P1 IMAD.WIDE.U32 R10, R4, R13, R10 ;  /* 0x0000000d040a9225 */ /* 0x004fc800078e000a */
[----:B------:R-:W-:Y:S02]  /*08c0*/  @!P1 IMAD.MOV.U32 R16, RZ, RZ, R10 ;  /* 0x000000ffff109224 */ /* 0x000fe400078e000a */
[----:B------:R-:W-:Y:S01]  /*08d0*/  @!P1 IMAD.MOV.U32 R17, RZ, RZ, R11 ;  /* 0x000000ffff119224 */ /* 0x000fe200078e000b */
[----:B------:R-:W-:Y:S06]  /*08e0*/  @!P3 BRA `(.L_x_5) ;  /* 0x00000000000cb947 */ /* 0x000fec0003800000 */
[----:B------:R-:W-:Y:S01]  /*08f0*/  UCGABAR_WAIT ;  /* 0x0000000000007dc7 */ /* 0x000fe20008000000 */
[----:B------:R-:W-:Y:S01]  /*0900*/  CCTL.IVALL ;  /* 0x00000000ff00798f */ /* 0x000fe20002000000 */
[----:B------:R-:W-:Y:S05]  /*0910*/  BRA `(.L_x_6) ;  /* 0x0000000000047947 */ /* 0x000fea0003800000 */
.L_x_5:
[----:B------:R-:W-:Y:S06]  /*0920*/  BAR.SYNC.DEFER_BLOCKING 0x0 ;  /* 0x0000000000007b1d */ /* 0x000fec0000010000 */
.L_x_6:
[----:B------:R-:W-:Y:S05]  /*0930*/  @!P2 BRA `(.L_x_7) ;  /* 0x0000006400e8a947 */ /* 0x000fea0003800000 */
[----:B------:R-:W-:-:S13]  /*0940*/  ISETP.GT.U32.AND P0, PT, R8, 0x1, PT ;  /* 0x000000010800780c */ /* 0x000fda0003f04070 */
[----:B------:R-:W-:Y:S05]  /*0950*/  @P0 EXIT ;  /* 0x000000000000094d */ /* 0x000fea0003800000 */
[----:B------:R-:W-:Y:S01]  /*0960*/  ULDC.64 UR4, c[0x0][0x650] ;  /* 0x0001940000047ab9 */ /* 0x000fe20000000a00 */
[----:B------:R-:W-:Y:S01]  /*0970*/  PRMT R3, RZ, 0x7610, R3 ;  /* 0x00007610ff037816 */ /* 0x000fe20000000003 */
[----:B------:R-:W-:Y:S01]  /*0980*/  IMAD.MOV.U32 R109, RZ, RZ, -0x1 ;  /* 0xffffffffff6d7424 */ /* 0x000fe200078e00ff */
[----:B------:R-:W-:Y:S01]  /*0990*/  ISETP.GE.U32.AND P0, PT, R16, UR4, PT ;  /* 0x0000000410007c0c */ /* 0x000fe2000bf06070 */
[----:B------:R-:W-:Y:S02]  /*09a0*/  IMAD.MOV.U32 R101, RZ, RZ, -0x1 ;  /* 0xffffffffff657424 */ /* 0x000fe400078e00ff */
[----:B------:R-:W-:Y:S01]  /*09b0*/  IMAD.MOV.U32 R23, RZ, RZ, -0x1 ;  /* 0xffffffffff177424 */ /* 0x000fe200078e00ff */
[----:B------:R-:W-:-:S13]  /*09c0*/  ISETP.GE.U32.AND.EX P0, PT, R17, UR5, PT, P0 ;  /* 0x0000000511007c0c */ /* 0x000fda000bf06100 */
[----:B------:R-:W-:Y:S05]  /*09d0*/  @P0 BRA `(.L_x_8) ;  /* 0x00000004002c0947 */ /* 0x000fea0003800000 */
[----:B------:R-:W0:Y:S01]  /*09e0*/  LDC.64 R22, c[0x0][0x628] ;  /* 0x00018a00ff167b82 */ /* 0x000e220000000a00 */
[----:B------:R-:W-:Y:S02]  /*09f0*/  IMAD.MOV.U32 R10, RZ, RZ, R16 ;  /* 0x000000ffff0a7224 */ /* 0x000fe400078e0010 */
[----:B------:R-:W-:-:S05]  /*0a00*/  IMAD.MOV.U32 R11, RZ, RZ, R17 ;  /* 0x000000ffff0b7224 */ /* 0x000fca00078e0011 */
[----:B------:R-:W1:Y:S08]  /*0a10*/  LDC R8, c[0x0][0x630] ;  /* 0x00018c00ff087b82 */ /* 0x000e700000000800 */
[----:B------:R-:W2:Y:S01]  /*0a20*/  LDC.64 R24, c[0x0][0x620] ;  /* 0x00018800ff187b82 */ /* 0x000ea20000000a00 */
[----:B0-----:R-:W-:-:S04]  /*0a30*/  ISETP.NE.U32.AND P0, PT, R22, RZ, PT ;  /* 0x000000ff1600720c */ /* 0x001fc80003f05070 */
[----:B------:R-:W-:-:S13]  /*0a40*/  ISETP.NE.AND.EX P0, PT, R23, RZ, PT, P0 ;  /* 0x000000ff1700720c */ /* 0x000fda0003f05300 */
[----:B-12---:R-:W-:Y:S05]  /*0a50*/  @!P0 BRA `(.L_x_9) ;  /* 0x0000000000288947 */ /* 0x006fea0003800000 */
[----:B------:R-:W0:Y:S02]  /*0a60*/  LDC R3, c[0x0][0x634] ;  /* 0x00018d00ff037b82 */ /* 0x000e240000000800 */
[----:B0-----:R-:W-:-:S05]  /*0a70*/  IADD3 R3, P0, R16, R3, RZ ;  /* 0x0000000310037210 */ /* 0x001fca0007f1e0ff */
[----:B------:R-:W-:-:S04]  /*0a80*/  IMAD.X R21, RZ, RZ, R17, P0 ;  /* 0x000000ffff157224 */ /* 0x000fc800000e0611 */
[----:B------:R-:W-:-:S04]  /*0a90*/  IMAD.WIDE.U32 R10, R21, R22, RZ ;  /* 0x00000016150a7225 */ /* 0x000fc800078e00ff */
[----:B------:R-:W-:-:S04]  /*0aa0*/  IMAD.WIDE.U32 R12, P0, R3, R23, R10 ;  /* 0x00000017030c7225 */ /* 0x000fc8000780000a */
[----:B------:R-:W-:-:S04]  /*0ab0*/  IMAD.WIDE.U32 R10, R3, R22, RZ ;  /* 0x00000016030a7225 */ /* 0x000fc800078e00ff */
[----:B------:R-:W-:Y:S01]  /*0ac0*/  IMAD.X R15, RZ, RZ, RZ, P0 ;  /* 0x000000ffff0f7224 */ /* 0x000fe200000e06ff */
[----:B------:R-:W-:Y:S01]  /*0ad0*/  IADD3 RZ, P0, R11, R12, RZ ;  /* 0x0000000c0bff7210 */ /* 0x000fe20007f1e0ff */
[----:B------:R-:W-:-:S04]  /*0ae0*/  IMAD.MOV.U32 R14, RZ, RZ, R13 ;  /* 0x000000ffff0e7224 */ /* 0x000fc800078e000d */
[----:B------:R-:W-:-:S08]  /*0af0*/  IMAD.WIDE.U32.X R10, R21, R23, R14, P0 ;  /* 0x00000017150a7225 */ /* 0x000fd000000e040e */
.L_x_9:
[----:B------:R-:W0:Y:S01]  /*0b00*/  LDC.64 R28, c[0x0][0x640] ;  /* 0x00019000ff1c7b82 */ /* 0x000e220000000a00 */
[-CC-:B------:R-:W-:Y:S01]  /*0b10*/  SHF.R.U64 R27, R10, R8.reuse, R11.reuse ;  /* 0x000000080a1b7219 */ /* 0x180fe2000000120b */
[----:B------:R-:W-:Y:S01]  /*0b20*/  IMAD.MOV.U32 R23, RZ, RZ, 0x1 ;  /* 0x00000001ff177424 */ /* 0x000fe200078e00ff */
[----:B------:R-:W-:Y:S02]  /*0b30*/  SHF.R.U32.HI R3, RZ, R8, R11 ;  /* 0x00000008ff037219 */ /* 0x000fe4000001160b */
[----:B------:R-:W-:-:S03]  /*0b40*/  IADD3 R5, P0, RZ, -R27, RZ ;  /* 0x8000001bff057210 */ /* 0x000fc60007f1e0ff */
[----:B------:R-:W1:Y:S02]  /*0b50*/  LDC R12, c[0x0][0x618] ;  /* 0x00018600ff0c7b82 */ /* 0x000e640000000800 */
[----:B------:R-:W-:Y:S02]  /*0b60*/  IMAD.X R3, RZ, RZ, ~R3, P0 ;  /* 0x000000ffff037224 */ /* 0x000fe400000e0e03 */
[----:B------:R-:W-:-:S04]  /*0b70*/  IMAD.WIDE.U32 R10, R5, R24, R16 ;  /* 0x00000018050a7225 */ /* 0x000fc800078e0010 */
[----:B------:R-:W2:Y:S01]  /*0b80*/  LDC R22, c[0x0][0x608] ;  /* 0x00018200ff167b82 */ /* 0x000ea20000000800 */
[----:B------:R-:W-:Y:S02]  /*0b90*/  IMAD R8, R3, R24, RZ ;  /* 0x0000001803087224 */ /* 0x000fe400078e02ff */
[----:B------:R-:W-:Y:S02]  /*0ba0*/  IMAD.MOV.U32 R3, RZ, RZ, -0x1 ;  /* 0xffffffffff037424 */ /* 0x000fe400078e00ff */
[----:B------:R-:W-:-:S03]  /*0bb0*/  IMAD R5, R5, R25, R8 ;  /* 0x0000001905057224 */ /* 0x000fc600078e0208 */
[----:B------:R-:W3:Y:S01]  /*0bc0*/  LDC R26, c[0x0][0x658] ;  /* 0x00019600ff1a7b82 */ /* 0x000ee20000000800 */
[----:B------:R-:W-:Y:S01]  /*0bd0*/  IMAD.IADD R5, R11, 0x1, R5 ;  /* 0x000000010b057824 */ /* 0x000fe200078e0205 */
[----:B0-----:R-:W-:-:S04]  /*0be0*/  ISETP.NE.U32.AND P0, PT, R28, RZ, PT ;  /* 0x000000ff1c00720c */ /* 0x001fc80003f05070 */
[----:B------:R-:W-:Y:S02]  /*0bf0*/  ISETP.NE.AND.EX P0, PT, R29, RZ, PT, P0 ;  /* 0x000000ff1d00720c */ /* 0x000fe40003f05300 */
[----:B------:R-:W0:Y:S01]  /*0c00*/  LDC R24, c[0x0][0x600] ;  /* 0x00018000ff187b82 */ /* 0x000e220000000800 */
[-CC-:B-1----:R-:W-:Y:S02]  /*0c10*/  SHF.R.U64 R14, R10, R12.reuse, R5.reuse ;  /* 0x0000000c0a0e7219 */ /* 0x182fe40000001205 */
[----:B------:R-:W-:-:S05]  /*0c20*/  SHF.R.U32.HI R5, RZ, R12, R5 ;  /* 0x0000000cff057219 */ /* 0x000fca0000011605 */
[----:B------:R-:W1:Y:S01]  /*0c30*/  LDC R15, c[0x0][0x648] ;  /* 0x00019200ff0f7b82 */ /* 0x000e620000000800 */
[-CC-:B--2---:R-:W-:Y:S02]  /*0c40*/  SHF.R.U64 R31, R14, R22.reuse, R5.reuse ;  /* 0x000000160e1f7219 */ /* 0x184fe40000001205 */
[----:B------:R-:W-:Y:S01]  /*0c50*/  SHF.R.U32.HI R5, RZ, R22, R5 ;  /* 0x00000016ff057219 */ /* 0x000fe20000011605 */
[----:B------:R-:W-:-:S04]  /*0c60*/  IMAD R22, R9, R20, R4 ;  /* 0x0000001409167224 */ /* 0x000fc800078e0204 */
[----:B------:R-:W2:Y:S01]  /*0c70*/  LDC R21, c[0x0][0x638] ;  /* 0x00018e00ff157b82 */ /* 0x000ea20000000800 */
[-CC-:B---3--:R-:W-:Y:S02]  /*0c80*/  SHF.R.U64 R20, R31, R26.reuse, R5.reuse ;  /* 0x0000001a1f147219 */ /* 0x188fe40000001205 */
[-C--:B------:R-:W-:Y:S02]  /*0c90*/  SHF.L.U32 R3, R3, R26.reuse, RZ ;  /* 0x0000001a03037219 */ /* 0x080fe400000006ff */
[----:B------:R-:W-:Y:S01]  /*0ca0*/  SHF.R.U32.HI R5, RZ, R26, R5 ;  /* 0x0000001aff057219 */ /* 0x000fe20000011605 */
[----:B------:R-:W-:Y:S01]  /*0cb0*/  IMAD.MOV.U32 R4, RZ, RZ, R20 ;  /* 0x000000ffff047224 */ /* 0x000fe200078e0014 */
[----:B------:R-:W-:Y:S01]  /*0cc0*/  LOP3.LUT R12, RZ, R3, RZ, 0x33, !PT ;  /* 0x00000003ff0c7212 */ /* 0x000fe200078e33ff */
[----:B------:R-:W3:Y:S01]  /*0cd0*/  LDC R25, c[0x0][0x610] ;  /* 0x00018400ff197b82 */ /* 0x000ee20000000800 */
[----:B------:R-:W-:Y:S05]  /*0ce0*/  @!P0 BRA `(.L_x_10) ;  /* 0x0000000000288947 */ /* 0x000fea0003800000 */
[----:B------:R-:W4:Y:S02]  /*0cf0*/  LDC R3, c[0x0][0x64c] ;  /* 0x00019300ff037b82 */ /* 0x000f240000000800 */
[----:B----4-:R-:W-:-:S05]  /*0d00*/  IADD3 R3, P0, R20, R3, RZ ;  /* 0x0000000314037210 */ /* 0x010fca0007f1e0ff */
        /* <DEDUP_REMOVED lines=8> */
.L_x_10:
[----:B-1----:R-:W-:Y:S01]  /*0d90*/  SHF.R.U64 R4, R4, R15, R5 ;  /* 0x0000000f04047219 */ /* 0x002fe20000001205 */
[----:B0-----:R-:W-:Y:S01]  /*0da0*/  VIADD R5, R24, 0xffffffff ;  /* 0xffffffff18057836 */ /* 0x001fe20000000000 */
[----:B------:R-:W-:Y:S01]  /*0db0*/  SHF.L.U32 R3, R23, R26, RZ ;  /* 0x0000001a17037219 */ /* 0x000fe200000006ff */
[----:B------:R-:W-:Y:S01]  /*0dc0*/  IMAD.MOV.U32 R23, RZ, RZ, R27 ;  /* 0x000000ffff177224 */ /* 0x000fe200078e001b */
[----:B------:R-:W-:Y:S01]  /*0dd0*/  LOP3.LUT R12, R31, R12, RZ, 0xc0, !PT ;  /* 0x0000000c1f0c7212 */ /* 0x000fe200078ec0ff */
[----:B------:R-:W-:Y:S01]  /*0de0*/  IMAD.MOV R8, RZ, RZ, -R4 ;  /* 0x000000ffff087224 */ /* 0x000fe200078e0a04 */
[----:B------:R-:W-:-:S03]  /*0df0*/  SEL R7, R7, R22, !P1 ;  /* 0x0000001607077207 */ /* 0x000fc60004800000 */
[----:B------:R-:W-:Y:S01]  /*0e00*/  IMAD R12, R3, R4, R12 ;  /* 0x00000004030c7224 */ /* 0x000fe200078e020c */
[----:B------:R-:W-:Y:S01]  /*0e10*/  LOP3.LUT R4, R14, R5, RZ, 0xc0, !PT ;  /* 0x000000050e047212 */ /* 0x000fe200078ec0ff */
[----:B--2---:R-:W-:Y:S02]  /*0e20*/  IMAD R3, R8, R21, R20 ;  /* 0x0000001508037224 */ /* 0x004fe400078e0214 */
[----:B---3--:R-:W-:Y:S02]  /*0e30*/  IMAD R7, R12, R25, R7 ;  /* 0x000000190c077224 */ /* 0x008fe400078e0207 */
[----:B------:R-:W-:Y:S02]  /*0e40*/  IMAD.MOV.U32 R5, RZ, RZ, 0x1 ;  /* 0x00000001ff057424 */ /* 0x000fe400078e00ff */
[----:B------:R-:W-:-:S03]  /*0e50*/  IMAD R4, R3, R24, R4 ;  /* 0x0000001803047224 */ /* 0x000fc600078e0204 */
[----:B------:R-:W-:Y:S02]  /*0e60*/  PRMT R3, R5, 0x7610, R3 ;  /* 0x0000761005037816 */ /* 0x000fe40000000003 */
[----:B------:R-:W-:Y:S02]  /*0e70*/  SEL R101, R4, R7, !P1 ;  /* 0x0000000704657207 */ /* 0x000fe40004800000 */
[----:B------:R-:W-:-:S07]  /*0e80*/  SEL R109, R7, R4, !P1 ;  /* 0x00000004076d7207 */ /* 0x000fce0004800000 */
.L_x_8:
[----:B------:R-:W-:-:S08]  /*0e90*/  NOP ;  /* 0x0000000000007918 */ /* 0x000fd00000000000 */
[----:B------:R-:W0:Y:S02]  /*0ea0*/  USETMAXREG.TRY_ALLOC.CTAPOOL UP0, 0xe8 ;  /* 0x000000e8000079c8 */ /* 0x000e240008000600 */
[----:B0-----:R-:W-:-:S13]  /*0eb0*/  PLOP3.LUT P0, PT, PT, PT, UP0, 0x80, 0x0 ;  /* 0x000000000000781c */ /* 0x001fda0003f0f008 */
[----:B------:R-:W-:Y:S05]  /*0ec0*/  @!P0 BRA `(.L_x_8) ;  /* 0xfffffffc00f08947 */ /* 0x000fea000383ffff */
[----:B------:R-:W-:Y:S01]  /*0ed0*/  ULDC.64 UR4, c[0x0][0x598] ;  /* 0x0001660000047ab9 */ /* 0x000fe20000000a00 */
[----:B------:R-:W-:Y:S01]  /*0ee0*/  ULDC.64 UR38, c[0x0][0x208] ;  /* 0x0000820000267ab9 */ /* 0x000fe20000000a00 */
[----:B------:R-:W-:-:S04]  /*0ef0*/  ISETP.NE.U32.AND P0, PT, RZ, UR4, PT ;  /* 0x00000004ff007c0c */ /* 0x000fc8000bf05070 */
[----:B------:R-:W-:-:S13]  /*0f00*/  ISETP.NE.AND.EX P0, PT, RZ, UR5, PT, P0 ;  /* 0x00000005ff007c0c */ /* 0x000fda000bf05300 */
[----:B------:R-:W-:Y:S05]  /*0f10*/  @!P0 BRA `(.L_x_11) ;  /* 0x00000000001c8947 */ /* 0x000fea0003800000 */
[----:B------:R-:W0:Y:S02]  /*0f20*/  LDC.64 R4, c[0x0][0x598] ;  /* 0x00016600ff047b82 */ /* 0x000e240000000a00 */
[----:B0-----:R-:W2:Y:S02]  /*0f30*/  LDG.E.64 R4, desc[UR38][R4.64] ;  /* 0x0000002604047981 */ /* 0x001ea4000c1e1b00 */
[----:B--2---:R-:W-:-:S04]  /*0f40*/  ISETP.NE.U32.AND P0, PT, R4, RZ, PT ;  /* 0x000000ff0400720c */ /* 0x004fc80003f05070 */
[----:B------:R-:W-:-:S13]  /*0f50*/  ISETP.NE.AND.EX P0, PT, R5, RZ, PT, P0 ;  /* 0x000000ff0500720c */ /* 0x000fda0003f05300 */
[----:B------:R-:W-:Y:S05]  /*0f60*/  @!P0 BRA `(.L_x_11) ;  /* 0x0000000000088947 */ /* 0x000fea0003800000 */
[----:B------:R0:W5:Y:S01]  /*0f70*/  LD.E R22, desc[UR38][R4.64] ;  /* 0x0000002604167980 */ /* 0x000162000c101900 */
[----:B------:R-:W-:Y:S05]  /*0f80*/  BRA `(.L_x_12) ;  /* 0x0000000000247947 */ /* 0x000fea0003800000 */
.L_x_11:
[----:B------:R-:W-:Y:S02]  /*0f90*/  ULDC.64 UR4, c[0x0][0x588] ;  /* 0x0001620000047ab9 */ /* 0x000fe40000000a00 */
[----:B------:R-:W-:-:S04]  /*0fa0*/  ISETP.NE.U32.AND P0, PT, RZ, UR4, PT ;  /* 0x00000004ff007c0c */ /* 0x000fc8000bf05070 */
[----:B------:R-:W-:-:S13]  /*0fb0*/  ISETP.NE.AND.EX P0, PT, RZ, UR5, PT, P0 ;  /* 0x00000005ff007c0c */ /* 0x000fda000bf05300 */
[----:B------:R-:W-:Y:S05]  /*0fc0*/  @!P0 BRA `(.L_x_13) ;  /* 0x00000000000c8947 */ /* 0x000fea0003800000 */
[----:B------:R-:W0:Y:S02]  /*0fd0*/  LDC.64 R4, c[0x0][0x588] ;  /* 0x00016200ff047b82 */ /* 0x000e240000000a00 */
[----:B0-----:R1:W5:Y:S01]  /*0fe0*/  LDG.E R22, desc[UR38][R4.64] ;  /* 0x0000002604167981 */ /* 0x001362000c1e1900 */
[----:B------:R-:W-:Y:S05]  /*0ff0*/  BRA `(.L_x_12) ;  /* 0x0000000000087947 */ /* 0x000fea0003800000 */
.L_x_13:
[----:B------:R-:W-:Y:S02]  /*1000*/  ULDC UR4, c[0x0][0x580] ;  /* 0x0001600000047ab9 */ /* 0x000fe40000000800 */
[----:B------:R-:W-:-:S07]  /*1010*/  IMAD.U32 R22, RZ, RZ, UR4 ;  /* 0x00000004ff167e24 */ /* 0x000fce000f8e00ff */
.L_x_12:
[----:B------:R-:W-:Y:S02]  /*1020*/  ULDC.64 UR4, c[0x0][0x5a0] ;  /* 0x0001680000047ab9 */ /* 0x000fe40000000a00 */
[----:B------:R-:W-:-:S04]  /*1030*/  ISETP.NE.U32.AND P0, PT, RZ, UR4, PT ;  /* 0x00000004ff007c0c */ /* 0x000fc8000bf05070 */
[----:B------:R-:W-:-:S13]  /*1040*/  ISETP.NE.AND.EX P0, PT, RZ, UR5, PT, P0 ;  /* 0x00000005ff007c0c */ /* 0x000fda000bf05300 */
[----:B------:R-:W-:Y:S05]  /*1050*/  @!P0 BRA `(.L_x_14) ;  /* 0x00000000001c8947 */ /* 0x000fea0003800000 */
[----:B01----:R-:W0:Y:S02]  /*1060*/  LDC.64 R4, c[0x0][0x5a0] ;  /* 0x00016800ff047b82 */ /* 0x003e240000000a00 */
[----:B0-----:R-:W2:Y:S02]  /*1070*/  LDG.E.64 R4, desc[UR38][R4.64] ;  /* 0x0000002604047981 */ /* 0x001ea4000c1e1b00 */
[----:B--2---:R-:W-:-:S04]  /*1080*/  ISETP.NE.U32.AND P0, PT, R4, RZ, PT ;  /* 0x000000ff0400720c */ /* 0x004fc80003f05070 */
[----:B------:R-:W-:-:S13]  /*1090*/  ISETP.NE.AND.EX P0, PT, R5, RZ, PT, P0 ;  /* 0x000000ff0500720c */ /* 0x000fda0003f05300 */
[----:B------:R-:W-:Y:S05]  /*10a0*/  @!P0 BRA `(.L_x_14) ;  /* 0x0000000000088947 */ /* 0x000fea0003800000 */
[----:B------:R0:W5:Y:S01]  /*10b0*/  LD.E R90, desc[UR38][R4.64] ;  /* 0x00000026045a7980 */ /* 0x000162000c101900 */
[----:B------:R-:W-:Y:S05]  /*10c0*/  BRA `(.L_x_15) ;  /* 0x0000000000247947 */ /* 0x000fea0003800000 */
.L_x_14:
[----:B------:R-:W-:Y:S02]  /*10d0*/  ULDC.64 UR4, c[0x0][0x590] ;  /* 0x0001640000047ab9 */ /* 0x000fe40000000a00 */
[----:B------:R-:W-:-:S04]  /*10e0*/  ISETP.NE.U32.AND P0, PT, RZ, UR4, PT ;  /* 0x00000004ff007c0c */ /* 0x000fc8000bf05070 */
[----:B------:R-:W-:-:S13]  /*10f0*/  ISETP.NE.AND.EX P0, PT, RZ, UR5, PT, P0 ;  /* 0x00000005ff007c0c */ /* 0x000fda000bf05300 */
[----:B------:R-:W-:Y:S05]  /*1100*/  @!P0 BRA `(.L_x_16) ;  /* 0x00000000000c8947 */ /* 0x000fea0003800000 */
[----:B------:R-:W2:Y:S02]  /*1110*/  LDC.64 R90, c[0x0][0x590] ;  /* 0x00016400ff5a7b82 */ /* 0x000ea40000000a00 */
[----:B--2---:R2:W5:Y:S01]  /*1120*/  LDG.E R90, desc[UR38][R90.64] ;  /* 0x000000265a5a7981 */ /* 0x004562000c1e1900 */
[----:B------:R-:W-:Y:S05]  /*1130*/  BRA `(.L_x_15) ;  /* 0x0000000000087947 */ /* 0x000fea0003800000 */
.L_x_16:
[----:B------:R-:W-:Y:S02]  /*1140*/  ULDC UR4, c[0x0][0x584] ;  /* 0x0001610000047ab9 */ /* 0x000fe40000000800 */
[----:B------:R-:W-:-:S07]  /*1150*/  IMAD.U32 R90, RZ, RZ, UR4 ;  /* 0x00000004ff5a7e24 */ /* 0x000fce000f8e00ff */
.L_x_15:
[----:B------:R-:W-:-:S13]  /*1160*/  LOP3.LUT P0, RZ, R3, 0xff, RZ, 0xc0, !PT ;  /* 0x000000ff03ff7812 */ /* 0x000fda000780c0ff */
[----:B------:R-:W-:Y:S05]  /*1170*/  @!P0 EXIT ;  /* 0x000000000000894d */ /* 0x000fea0003800000 */
[----:B------:R-:W3:Y:S01]  /*1180*/  LDC R95, c[0x0][0x658] ;  /* 0x00019600ff5f7b82 */ /* 0x000ee20000000800 */
[----:B------:R-:W-:Y:S01]  /*1190*/  LOP3.LUT R6, R6, 0x1, RZ, 0xc0, !PT ;  /* 0x0000000106067812 */ /* 0x000fe200078ec0ff */
[----:B------:R-:W-:Y:S01]  /*11a0*/  ULDC.64 UR6, c[0x0][0x288] ;  /* 0x0000a20000067ab9 */ /* 0x000fe20000000a00 */
[----:B------:R-:W-:Y:S01]  /*11b0*/  SHF.R.U32.HI R3, RZ, 0x2, R97 ;  /* 0x00000002ff037819 */ /* 0x000fe20000011661 */
[----:B------:R-:W-:Y:S01]  /*11c0*/  UIADD3 UR4, UR7, 0x1f, URZ ;  /* 0x0000001f07047890 */ /* 0x000fe2000fffe03f */
[----:B------:R-:W-:Y:S01]  /*11d0*/  SHF.R.U32.HI R0, RZ, 0x1, R0 ;  /* 0x00000001ff007819 */ /* 0x000fe20000011600 */
[----:B------:R-:W-:Y:S01]  /*11e0*/  IMAD.SHL.U32 R88, R6, 0x40, RZ ;  /* 0x0000004006587824 */ /* 0x000fe200078e00ff */
[----:B------:R-:W-:Y:S01]  /*11f0*/  LOP3.LUT R3, R3, 0x7, RZ, 0xc0, !PT ;  /* 0x0000000703037812 */ /* 0x000fe200078ec0ff */
[----:B01----:R-:W0:Y:S01]  /*1200*/  LDC.64 R4, c[0x0][0x5c8] ;  /* 0x00017200ff047b82 */ /* 0x003e220000000a00 */
[----:B------:R-:W-:Y:S01]  /*1210*/  USHF.R.S32.HI UR5, URZ, 0x1f, UR4 ;  /* 0x0000001f3f057899 */ /* 0x000fe20008011404 */
[----:B------:R-:W-:Y:S01]  /*1220*/  LOP3.LUT R0, R0, 0x30, RZ, 0xc0, !PT ;  /* 0x0000003000007812 */ /* 0x000fe200078ec0ff */
[----:B------:R-:W-:Y:S01]  /*1230*/  IMAD.MOV.U32 R8, RZ, RZ, 0x1 ;  /* 0x00000001ff087424 */ /* 0x000fe200078e00ff */
[--C-:B------:R-:W-:Y:S01]  /*1240*/  LOP3.LUT R88, R88, 0x40, R3.reuse, 0xe2, !PT ;  /* 0x0000004058587812 */ /* 0x100fe200078ee203 */
[----:B------:R-:W-:Y:S01]  /*1250*/  ULEA.HI UR5, UR5, UR4, URZ, 0x5 ;  /* 0x0000000405057291 */ /* 0x000fe2000f8f283f */
[-C--:B------:R-:W-:Y:S01]  /*1260*/  IADD3 R3, RZ, -R0.reuse, -R3 ;  /* 0x80000000ff037210 */ /* 0x080fe20007ffe803 */
[----:B------:R-:W-:Y:S01]  /*1270*/  IMAD.U32 R7, RZ, RZ, UR6 ;  /* 0x00000006ff077e24 */ /* 0x000fe2000f8e00ff */
[----:B------:R-:W-:Y:S01]  /*1280*/  LOP3.LUT R88, R88, R0, RZ, 0xfc, !PT ;  /* 0x0000000058587212 */ /* 0x000fe200078efcff */
[----:B------:R-:W-:Y:S01]  /*1290*/  IMAD.MOV.U32 R0, RZ, RZ, -0x1 ;  /* 0xffffffffff007424 */ /* 0x000fe200078e00ff */
[----:B------:R-:W-:Y:S01]  /*12a0*/  USHF.R.S32.HI UR43, URZ, 0x5, UR5 ;  /* 0x000000053f2b7899 */ /* 0x000fe20008011405 */
[C---:B------:R-:W-:Y:S01]  /*12b0*/  LOP3.LUT R96, R97.reuse, 0x3, RZ, 0xc0, !PT ;  /* 0x0000000361607812 */ /* 0x040fe200078ec0ff */
[----:B------:R-:W-:Y:S01]  /*12c0*/  IMAD R3, R6, -0x40, R3 ;  /* 0xffffffc006037824 */ /* 0x000fe200078e0203 */
[C---:B------:R-:W-:Y:S01]  /*12d0*/  LOP3.LUT R98, R97.reuse, 0x80, RZ, 0xc0, !PT ;  /* 0x0000008061627812 */ /* 0x040fe200078ec0ff */
[----:B------:R-:W-:Y:S01]  /*12e0*/  UISETP.LT.AND UP0, UPT, UR43, 0x1, UPT ;  /* 0x000000012b00788c */ /* 0x000fe2000bf01270 */
[----:B------:R-:W-:Y:S01]  /*12f0*/  IMAD.SHL.U32 R97, R97, 0x2, RZ ;  /* 0x0000000261617824 */ /* 0x000fe200078e00ff */
[-C--:B---3--:R-:W-:Y:S01]  /*1300*/  SHF.L.U32 R0, R0, R95.reuse, RZ ;  /* 0x0000005f00007219 */ /* 0x088fe200000006ff */
[----:B------:R-:W-:Y:S01]  /*1310*/  ULDC UR4, c[0x0][0x284] ;  /* 0x0000a10000047ab9 */ /* 0x000fe20000000800 */
[----:B------:R-:W-:Y:S01]  /*1320*/  USEL UR44, UR43, 0x1, UP0 ;  /* 0x000000012b2c7887 */ /* 0x000fe20008000000 */
[----:B------:R-:W-:Y:S01]  /*1330*/  IMAD R96, R96, -0x2, R7 ;  /* 0xfffffffe60607824 */ /* 0x000fe200078e0207 */
[----:B------:R-:W-:Y:S01]  /*1340*/  SHF.L.U32 R95, R8, R95, RZ ;  /* 0x0000005f085f7219 */ /* 0x000fe200000006ff */
[----:B------:R-:W-:Y:S01]  /*1350*/  VIADD R100, R3, UR4 ;  /* 0x0000000403647c36 */ /* 0x000fe20008000000 */
[----:B------:R-:W-:Y:S01]  /*1360*/  LOP3.LUT R115, R18, 0x1, RZ, 0xfc, !PT ;  /* 0x0000000112737812 */ /* 0x000fe200078efcff */
[----:B------:R-:W-:Y:S01]  /*1370*/  IMAD.MOV.U32 R89, RZ, RZ, RZ ;  /* 0x000000ffff597224 */ /* 0x000fe200078e00ff */
[C-C-:B0-----:R-:W-:Y:S01]  /*1380*/  SHF.L.U64.HI R93, R4.reuse, 0x7, R5.reuse ;  /* 0x00000007045d7819 */ /* 0x141fe20000010205 */
[C---:B------:R-:W-:Y:S01]  /*1390*/  IMAD.SHL.U32 R92, R4.reuse, 0x80, RZ ;  /* 0x00000080045c7824 */ /* 0x040fe200078e00ff */
[C---:B------:R-:W-:Y:S01]  /*13a0*/  SHF.L.U64.HI R94, R4.reuse, 0x3, R5 ;  /* 0x00000003045e7819 */ /* 0x040fe20000010205 */
[----:B--2---:R-:W-:Y:S01]  /*13b0*/  IMAD.SHL.U32 R91, R4, 0x8, RZ ;  /* 0x00000008045b7824 */ /* 0x004fe200078e00ff */
[----:B------:R-:W-:Y:S01]  /*13c0*/  SHF.R.U32.HI R98, RZ, 0x7, R98 ;  /* 0x00000007ff627819 */ /* 0x000fe20000011662 */
[----:B------:R-:W-:Y:S01]  /*13d0*/  UIADD3 UR44, UR43, -UR44, URZ ;  /* 0x8000002c2b2c7290 */ /* 0x000fe2000fffe03f */
[----:B------:R-:W-:Y:S01]  /*13e0*/  LOP3.LUT R99, RZ, R0, RZ, 0x33, !PT ;  /* 0x00000000ff637212 */ /* 0x000fe200078e33ff */
[----:B------:R-:W-:Y:S01]  /*13f0*/  UMOV UR40, URZ ;  /* 0x0000003f00287c82 */ /* 0x000fe20008000000 */
[----:B------:R-:W-:-:S09]  /*1400*/  UMOV UR41, URZ ;  /* 0x0000003f00297c82 */ /* 0x000fd20008000000 */
.L_x_160:
[----:B0-----:R-:W0:Y:S01]  /*1410*/  SHFL.IDX PT, R0, R98, RZ, 0x1f ;  /* 0x00001fff62007589 */ /* 0x001e2200000e0000 */
[----:B-1----:R-:W1:Y:S01]  /*1420*/  S2UR UR7, SR_CgaCtaId ;  /* 0x00000000000779c3 */ /* 0x002e620000008800 */
[----:B------:R-:W-:Y:S01]  /*1430*/  UMOV UR6, 0x400 ;  /* 0x0000040000067882 */ /* 0x000fe20000000000 */
[----:B0-----:R-:W-:Y:S01]  /*1440*/  R2UR UR4, R0 ;  /* 0x00000000000472ca */ /* 0x001fe200000e0000 */
[----:B-1----:R-:W-:-:S12]  /*1450*/  ULEA UR6, UR7, UR6, 0x18 ;  /* 0x0000000607067291 */ /* 0x002fd8000f8ec03f */
[----:B------:R-:W-:-:S04]  /*1460*/  ULEA.HI UR5, UR4, UR4, URZ, 0x1 ;  /* 0x0000000404057291 */ /* 0x000fc8000f8f083f */
[----:B------:R-:W-:-:S04]  /*1470*/  ULOP3.LUT UR5, UR5, 0xffffe, URZ, 0xc0, !UPT ;  /* 0x000ffffe05057892 */ /* 0x000fc8000f8ec03f */
[----:B------:R-:W-:-:S03]  /*1480*/  UIADD3 UR5, UR4, -UR5, URZ ;  /* 0x8000000504057290 */ /* 0x000fc6000fffe03f */
[----:B------:R-:W-:Y:S01]  /*1490*/  ULDC UR4, c[0x0][0x28c] ;  /* 0x0000a30000047ab9 */ /* 0x000fe20000000800 */
[----:B------:R-:W-:Y:S01]  /*14a0*/  ULEA UR5, UR5, UR6, 0xc ;  /* 0x0000000605057291 */ /* 0x000fe2000f8e603f */
[----:B------:R-:W-:-:S03]  /*14b0*/  ISETP.LT.AND P0, PT, RZ, UR4, PT ;  /* 0x00000004ff007c0c */ /* 0x000fc6000bf01270 */
[----:B------:R-:W-:-:S04]  /*14c0*/  UIADD3 UR5, UR5, 0x100, URZ ;  /* 0x0000010005057890 */ /* 0x000fc8000fffe03f */
[----:B------:R-:W-:-:S04]  /*14d0*/  USHF.R.U32.HI UR5, URZ, 0x4, UR5 ;  /* 0x000000043f057899 */ /* 0x000fc80008011605 */
[----:B------:R-:W-:-:S04]  /*14e0*/  ULOP3.LUT UR5, UR5, 0x3fff, URZ, 0xc0, !UPT ;  /* 0x00003fff05057892 */ /* 0x000fc8000f8ec03f */
[----:B------:R-:W-:Y:S01]  /*14f0*/  ULOP3.LUT UR45, UR5, 0x10000, URZ, 0xfc, !UPT ;  /* 0x00010000052d7892 */ /* 0x000fe2000f8efc3f */
[----:B--2345:R-:W-:Y:S11]  /*1500*/  @P0 BRA `(.L_x_17) ;  /* 0x0000000000400947 */ /* 0x03cff60003800000 */
[----:B------:R-:W-:Y:S01]  /*1510*/  MOV R0, 0x0 ;  /* 0x0000000000007802 */ /* 0x000fe20000000f00 */
[----:B------:R-:W-:Y:S01]  /*1520*/  ULDC.64 UR4, c[0x4][0x68] ;  /* 0x01001a0000047ab9 */ /* 0x000fe20000000a00 */
[----:B------:R-:W-:Y:S01]  /*1530*/  ULDC.64 UR6, c[0x4][0x8] ;  /* 0x0100020000067ab9 */ /* 0x000fe20000000a00 */
[----:B------:R-:W-:Y:S01]  /*1540*/  IMAD.U32 R4, RZ, RZ, UR4 ;  /* 0x00000004ff047e24 */ /* 0x000fe2000f8e00ff */
[----:B------:R0:W1:Y:S01]  /*1550*/  LDC.64 R14, c[0x4][R0] ;  /* 0x01000000000e7b82 */ /* 0x0000620000000a00 */
[----:B------:R-:W-:Y:S01]  /*1560*/  IMAD.U32 R5, RZ, RZ, UR5 ;  /* 0x00000005ff057e24 */ /* 0x000fe2000f8e00ff */
[----:B------:R-:W-:Y:S01]  /*1570*/  ULDC.64 UR4, c[0x4][0x70] ;  /* 0x01001c0000047ab9 */ /* 0x000fe20000000a00 */
[----:B------:R-:W-:Y:S02]  /*1580*/  IMAD.U32 R10, RZ, RZ, UR6 ;  /* 0x00000006ff0a7e24 */ /* 0x000fe4000f8e00ff */
[----:B------:R-:W-:Y:S02]  /*1590*/  IMAD.U32 R6, RZ, RZ, UR4 ;  /* 0x00000004ff067e24 */ /* 0x000fe4000f8e00ff */
[----:B------:R-:W-:-:S02]  /*15a0*/  IMAD.U32 R7, RZ, RZ, UR5 ;  /* 0x00000005ff077e24 */ /* 0x000fc4000f8e00ff */
[----:B------:R-:W-:Y:S02]  /*15b0*/  IMAD.U32 R11, RZ, RZ, UR7 ;  /* 0x00000007ff0b7e24 */ /* 0x000fe4000f8e00ff */
[----:B------:R-:W-:Y:S02]  /*15c0*/  IMAD.MOV.U32 R8, RZ, RZ, 0x1e1 ;  /* 0x000001e1ff087424 */ /* 0x000fe400078e00ff */
[----:B------:R-:W-:Y:S02]  /*15d0*/  IMAD.MOV.U32 R12, RZ, RZ, 0x1 ;  /* 0x00000001ff0c7424 */ /* 0x000fe400078e00ff */
[----:B0-----:R-:W-:-:S07]  /*15e0*/  IMAD.MOV.U32 R13, RZ, RZ, RZ ;  /* 0x000000ffff0d7224 */ /* 0x001fce00078e00ff */
[----:B------:R-:W-:-:S07]  /*15f0*/  LEPC R20, `(.L_x_17) ;  /* 0x000000001014794e */ /* 0x000fce0000000000 */
[----:B-1---5:R-:W-:Y:S05]  /*1600*/  CALL.ABS.NOINC R14 ;  /* 0x000000000e007343 */ /* 0x022fea0003c00000 */
.L_x_17:
[----:B------:R-:W-:-:S13]  /*1610*/  ISETP.NE.AND P0, PT, R115, 0x3, PT ;  /* 0x000000037300780c */ /* 0x000fda0003f05270 */
[----:B------:R-:W-:Y:S05]  /*1620*/  @!P0 BRA `(.L_x_18) ;  /* 0x0000000000048947 */ /* 0x000fea0003800000 */
[----:B------:R-:W-:Y:S01]  /*1630*/  BPT.TRAP 0x1 ;  /* 0x000000040000795c */ /* 0x000fe20000300000 */
.L_x_18:
[----:B------:R-:W0:Y:S01]  /*1640*/  S2UR UR5, SR_CgaCtaId ;  /* 0x00000000000579c3 */ /* 0x000e220000008800 */
[----:B------:R-:W-:Y:S01]  /*1650*/  UMOV UR4, 0x400 ;  /* 0x0000040000047882 */ /* 0x000fe20000000000 */
[----:B------:R-:W-:Y:S02]  /*1660*/  IMAD.U32 R0, RZ, RZ, UR40 ;  /* 0x00000028ff007e24 */ /* 0x000fe4000f8e00ff */
[----:B------:R-:W-:-:S03]  /*1670*/  IMAD.U32 R3, RZ, RZ, UR41 ;  /* 0x00000029ff037e24 */ /* 0x000fc6000f8e00ff */
[----:B------:R-:W-:Y:S01]  /*1680*/  SHF.L.U32 R0, R0, 0x1f, RZ ;  /* 0x0000001f00007819 */ /* 0x000fe200000006ff */
[----:B0-----:R-:W-:-:S06]  /*1690*/  ULEA UR4, UR5, UR4, 0x18 ;  /* 0x0000000405047291 */ /* 0x001fcc000f8ec03f */
[----:B------:R-:W-:-:S04]  /*16a0*/  IMAD.U32 R6, RZ, RZ, UR4 ;  /* 0x00000004ff067e24 */ /* 0x000fc8000f8e00ff */
[----:B------:R-:W-:-:S04]  /*16b0*/  IMAD R3, R3, 0x8, R6 ;  /* 0x0000000803037824 */ /* 0x000fc800078e0206 */
[----:B------:R0:W1:Y:S01]  /*16c0*/  SYNCS.PHASECHK.TRANS64.TRYWAIT P1, [R3+URZ], R0 ;  /* 0x00000000030075a7 */ /* 0x000062000802017f */
[----:B------:R-:W-:Y:S05]  /*16d0*/  @!P0 BRA `(.L_x_19) ;  /* 0x0000000000048947 */ /* 0x000fea0003800000 */
[----:B------:R-:W-:Y:S01]  /*16e0*/  BPT.TRAP 0x1 ;  /* 0x000000040000795c */ /* 0x000fe20000300000 */
.L_x_19:
[----:B------:R-:W-:-:S05]  /*16f0*/  IMAD.U32 R4, RZ, RZ, UR44 ;  /* 0x0000002cff047e24 */ /* 0x000fca000f8e00ff */
[----:B------:R-:W-:Y:S01]  /*1700*/  ISETP.GE.AND P2, PT, R4, 0x1, PT ;  /* 0x000000010400780c */ /* 0x000fe20003f46270 */
[----:B-1----:R-:W-:-:S12]  /*1710*/  @P1 BRA `(.L_x_20) ;  /* 0x0000000000081947 */ /* 0x002fd80003800000 */
[----:B------:R-:W1:Y:S02]  /*1720*/  SYNCS.PHASECHK.TRANS64.TRYWAIT P1, [R3+URZ], R0 ;  /* 0x00000000030075a7 */ /* 0x000e64000802017f */
[----:B-1----:R-:W-:Y:S05]  /*1730*/  @!P1 BRA `(.L_x_21) ;  /* 0x0000006c00909947 */ /* 0x002fea0003800000 */
.L_x_20:
[----:B------:R-:W-:Y:S05]  /*1740*/  WARPSYNC.ALL ;  /* 0x0000000000007948 */ /* 0x000fea0003800000 */
[----:B------:R-:W-:Y:S01]  /*1750*/  R2UR UR4, R6 ;  /* 0x00000000060472ca */ /* 0x000fe200000e0000 */
[----:B------:R-:W-:Y:S01]  /*1760*/  ULEA UR6, UR41, UR45, 0xa ;  /* 0x0000002d29067291 */ /* 0x000fe2000f8e503f */
[----:B------:R-:W-:Y:S01]  /*1770*/  WARPGROUP.ARRIVE ;  /* 0x00000000000079c5 */ /* 0x000fe20000000000 */
[----:B------:R-:W-:Y:S01]  /*1780*/  UMOV UR9, 0x80000020 ;  /* 0x8000002000097882 */ /* 0x000fe20000000000 */
[----:B------:R-:W-:Y:S01]  /*1790*/  UMOV UR11, 0x80000020 ;  /* 0x80000020000b7882 */ /* 0x000fe20000000000 */
[----:B------:R-:W-:-:S03]  /*17a0*/  UIADD3 UR7, UR6, 0x200, URZ ;  /* 0x0000020006077890 */ /* 0x000fc6000fffe03f */
[----:B------:R-:W-:-:S05]  /*17b0*/  UMOV UR8, UR6 ;  /* 0x0000000600087c82 */ /* 0x000fca0008000000 */
[----:B------:R-:W-:-:S04]  /*17c0*/  UIADD3 UR4, UR4, 0xc100, URZ ;  /* 0x0000c10004047890 */ /* 0x000fc8000fffe03f */
[----:B------:R-:W-:-:S04]  /*17d0*/  USHF.R.U32.HI UR4, URZ, 0x4, UR4 ;  /* 0x000000043f047899 */ /* 0x000fc80008011604 */
[----:B------:R-:W-:-:S04]  /*17e0*/  ULOP3.LUT UR4, UR4, 0x3fff, URZ, 0xc0, !UPT ;  /* 0x00003fff04047892 */ /* 0x000fc8000f8ec03f */
[----:B------:R-:W-:-:S04]  /*17f0*/  ULOP3.LUT UR4, UR4, 0x10000, URZ, 0xfc, !UPT ;  /* 0x0001000004047892 */ /* 0x000fc8000f8efc3f */
[----:B------:R-:W-:-:S07]  /*1800*/  ULEA UR5, UR41, UR4, 0x8 ;  /* 0x0000000429057291 */ /* 0x000fce000f8e403f */
[----:B------:R-:W-:Y:S02]  /*1810*/  UMOV UR10, UR5 ;  /* 0x00000005000a7c82 */ /* 0x000fe40008000000 */
[----:B------:R-:W-:Y:S01]  /*1820*/  HGMMA.64x64x16.F32 R56, gdesc[UR8], RZ, !UPT, gsb0 ;  /* 0x00e00000083879f0 */ /* 0x000fe2000c0008ff */
[----:B------:R-:W-:Y:S01]  /*1830*/  UMOV UR8, UR7 ;  /* 0x0000000700087c82 */ /* 0x000fe20008000000 */
[----:B------:R-:W-:Y:S01]  /*1840*/  UMOV UR9, 0x80000020 ;  /* 0x8000002000097882 */ /* 0x000fe20000000000 */
[----:B------:R-:W-:Y:S02]  /*1850*/  WARPGROUP.DEPBAR.LE gsb0, 0x0 ;  /* 0x00008000000079c5 */ /* 0x000fe40000010000 */
[----:B------:R-:W-:-:S06]  /*1860*/  WARPGROUP.ARRIVE ;  /* 0x00000000000079c5 */ /* 0x000fcc0000000000 */
[----:B------:R-:W-:Y:S01]  /*1870*/  HGMMA.64x64x16.F32 R24, gdesc[UR8], RZ, !UPT, gsb0 ;  /* 0x00e00000081879f0 */ /* 0x000fe2000c0008ff */
[----:B------:R-:W-:Y:S02]  /*1880*/  UIADD3 UR8, UR6, 0x2, URZ ;  /* 0x0000000206087890 */ /* 0x000fe4000fffe03f */
[----:B------:R-:W-:Y:S01]  /*1890*/  UIADD3 UR10, UR5, 0x2, URZ ;  /* 0x00000002050a7890 */ /* 0x000fe2000fffe03f */
[----:B------:R-:W-:Y:S01]  /*18a0*/  UMOV UR9, 0x80000020 ;  /* 0x8000002000097882 */ /* 0x000fe20000000000 */
[----:B------:R-:W-:Y:S01]  /*18b0*/  UMOV UR11, 0x80000020 ;  /* 0x80000020000b7882 */ /* 0x000fe20000000000 */
[----:B------:R-:W-:Y:S01]  /*18c0*/  UIADD3 UR6, UR6, 0x202, URZ ;  /* 0x0000020206067890 */ /* 0x000fe2000fffe03f */
[----:B------:R-:W-:Y:S02]  /*18d0*/  WARPGROUP.DEPBAR.LE gsb0, 0x0 ;  /* 0x00008000000079c5 */ /* 0x000fe40000010000 */
[----:B------:R-:W-:-:S06]  /*18e0*/  WARPGROUP.ARRIVE ;  /* 0x00000000000079c5 */ /* 0x000fcc0000000000 */
[----:B------:R-:W-:Y:S01]  /*18f0*/  HGMMA.64x64x16.F32 R56, gdesc[UR8], R56, gsb0 ;  /* 0x00e00000083879f0 */ /* 0x000fe20008000838 */
[----:B------:R-:W-:Y:S01]  /*1900*/  UMOV UR8, UR6 ;  /* 0x0000000600087c82 */ /* 0x000fe20008000000 */
[----:B------:R-:W-:Y:S01]  /*1910*/  UMOV UR9, 0x80000020 ;  /* 0x8000002000097882 */ /* 0x000fe20000000000 */
[----:B------:R-:W-:Y:S02]  /*1920*/  WARPGROUP.DEPBAR.LE gsb0, 0x0 ;  /* 0x00008000000079c5 */ /* 0x000fe40000010000 */
[----:B------:R-:W-:-:S06]  /*1930*/  WARPGROUP.ARRIVE ;  /* 0x00000000000079c5 */ /* 0x000fcc0000000000 */
[----:B------:R-:W-:Y:S03]  /*1940*/  HGMMA.64x64x16.F32 R24, gdesc[UR8], R24, gsb0 ;  /* 0x00e00000081879f0 */ /* 0x000fe60008000818 */
[----:B------:R-:W-:Y:S02]  /*1950*/  WARPGROUP.DEPBAR.LE gsb0, 0x0 ;  /* 0x00008000000079c5 */ /* 0x000fe40000010000 */
[----:B------:R-:W-:Y:S05]  /*1960*/  @!P2 BRA `(.L_x_22) ;  /* 0x000000040020a947 */ /* 0x000fea0003800000 */
[----:B------:R-:W-:Y:S01]  /*1970*/  UIADD3 UR5, UR41, 0x1, URZ ;  /* 0x0000000129057890 */ /* 0x000fe2000fffe03f */
[----:B01----:R-:W-:Y:S02]  /*1980*/  IMAD.U32 R0, RZ, RZ, UR44 ;  /* 0x0000002cff007e24 */ /* 0x003fe4000f8e00ff */
[----:B------:R-:W-:Y:S01]  /*1990*/  IMAD.U32 R3, RZ, RZ, UR41 ;  /* 0x00000029ff037e24 */ /* 0x000fe2000f8e00ff */
[----:B------:R-:W-:-:S04]  /*19a0*/  UISETP.NE.AND UP0, UPT, UR5, 0x3, UPT ;  /* 0x000000030500788c */ /* 0x000fc8000bf05270 */
[----:B------:R-:W-:Y:S02]  /*19b0*/  USEL UR6, URZ, 0x1, UP0 ;  /* 0x000000013f067887 */ /* 0x000fe40008000000 */
[----:B------:R-:W-:Y:S02]  /*19c0*/  USEL UR5, UR5, URZ, UP0 ;  /* 0x0000003f05057287 */ /* 0x000fe40008000000 */
[----:B------:R-:W-:-:S06]  /*19d0*/  ULOP3.LUT UR6, UR40, UR6, URZ, 0x3c, !UPT ;  /* 0x0000000628067292 */ /* 0x000fcc000f8e3c3f */
[----:B------:R-:W-:-:S07]  /*19e0*/  IMAD.U32 R7, RZ, RZ, UR6 ;  /* 0x00000006ff077e24 */ /* 0x000fce000f8e00ff */
.L_x_29:
[----:B------:R-:W-:Y:S05]  /*19f0*/  @!P0 BRA `(.L_x_23) ;  /* 0x0000000000048947 */ /* 0x000fea0003800000 */
[----:B------:R-:W-:Y:S01]  /*1a00*/  BPT.TRAP 0x1 ;  /* 0x000000040000795c */ /* 0x000fe20000300000 */
.L_x_23:
[----:B------:R-:W0:Y:S01]  /*1a10*/  S2UR UR7, SR_CgaCtaId ;  /* 0x00000000000779c3 */ /* 0x000e220000008800 */
[----:B------:R-:W-:Y:S01]  /*1a20*/  UMOV UR6, 0x400 ;  /* 0x0000040000067882 */ /* 0x000fe20000000000 */
[----:B------:R-:W-:Y:S01]  /*1a30*/  IMAD.U32 R5, RZ, RZ, UR5 ;  /* 0x00000005ff057e24 */ /* 0x000fe2000f8e00ff */
[----:B------:R-:W-:Y:S01]  /*1a40*/  SHF.L.U32 R4, R7, 0x1f, RZ ;  /* 0x0000001f07047819 */ /* 0x000fe200000006ff */
[----:B0-----:R-:W-:-:S06]  /*1a50*/  ULEA UR6, UR7, UR6, 0x18 ;  /* 0x0000000607067291 */ /* 0x001fcc000f8ec03f */
[----:B------:R-:W-:-:S04]  /*1a60*/  IMAD.U32 R6, RZ, RZ, UR6 ;  /* 0x00000006ff067e24 */ /* 0x000fc8000f8e00ff */
[----:B------:R-:W-:-:S04]  /*1a70*/  IMAD R5, R5, 0x8, R6 ;  /* 0x0000000805057824 */ /* 0x000fc800078e0206 */
[----:B------:R0:W1:Y:S01]  /*1a80*/  SYNCS.PHASECHK.TRANS64.TRYWAIT P1, [R5+URZ], R4 ;  /* 0x00000004050075a7 */ /* 0x000062000802017f */
[----:B------:R-:W-:Y:S05]  /*1a90*/  @!P0 BRA `(.L_x_24) ;  /* 0x0000000000048947 */ /* 0x000fea0003800000 */
[----:B------:R-:W-:Y:S01]  /*1aa0*/  BPT.TRAP 0x1 ;  /* 0x000000040000795c */ /* 0x000fe20000300000 */
.L_x_24:
[----:B-1----:R-:W-:Y:S05]  /*1ab0*/  @P1 BRA `(.L_x_25) ;  /* 0x0000000000081947 */ /* 0x002fea0003800000 */
[----:B------:R-:W1:Y:S02]  /*1ac0*/  SYNCS.PHASECHK.TRANS64.TRYWAIT P1, [R5+URZ], R4 ;  /* 0x00000004050075a7 */ /* 0x000e64000802017f */
[----:B-1----:R-:W-:Y:S05]  /*1ad0*/  @!P1 BRA `(.L_x_26) ;  /* 0x0000006800bc9947 */ /* 0x002fea0003800000 */
.L_x_25:
[----:B------:R-:W-:Y:S01]  /*1ae0*/  ULEA UR6, UR5, UR4, 0x8 ;  /* 0x0000000405067291 */ /* 0x000fe2000f8e403f */
[----:B------:R-:W-:Y:S01]  /*1af0*/  WARPGROUP.ARRIVE ;  /* 0x00000000000079c5 */ /* 0x000fe20000000000 */
[----:B------:R-:W-:Y:S01]  /*1b00*/  ULEA UR7, UR5, UR45, 0xa ;  /* 0x0000002d05077291 */ /* 0x000fe2000f8e503f */
[----:B------:R-:W-:Y:S01]  /*1b10*/  UMOV UR11, 0x80000020 ;  /* 0x80000020000b7882 */ /* 0x000fe20000000000 */
[----:B------:R-:W-:Y:S02]  /*1b20*/  UMOV UR9, 0x80000020 ;  /* 0x8000002000097882 */ /* 0x000fe40000000000 */
[----:B------:R-:W-:Y:S01]  /*1b30*/  UIADD3 UR12, UR7, 0x200, URZ ;  /* 0x00000200070c7890 */ /* 0x000fe2000fffe03f */
[----:B------:R-:W-:Y:S02]  /*1b40*/  UMOV UR10, UR6 ;  /* 0x00000006000a7c82 */ /* 0x000fe40008000000 */
[----:B------:R-:W-:Y:S02]  /*1b50*/  UMOV UR8, UR7 ;  /* 0x0000000700087c82 */ /* 0x000fe40008000000 */
[----:B------:R-:W-:Y:S01]  /*1b60*/  HGMMA.64x64x16.F32 R56, gdesc[UR8], R56, gsb0 ;  /* 0x00e00000083879f0 */ /* 0x000fe20008000838 */
[----:B------:R-:W-:Y:S01]  /*1b70*/  UMOV UR9, 0x80000020 ;  /* 0x8000002000097882 */ /* 0x000fe20000000000 */
[----:B------:R-:W-:Y:S01]  /*1b80*/  UMOV UR8, UR12 ;  /* 0x0000000c00087c82 */ /* 0x000fe20008000000 */
[----:B------:R-:W-:-:S02]  /*1b90*/  WARPGROUP.DEPBAR.LE gsb0, 0x0 ;  /* 0x00008000000079c5 */ /* 0x000fc40000010000 */
[----:B------:R-:W-:-:S06]  /*1ba0*/  WARPGROUP.ARRIVE ;  /* 0x00000000000079c5 */ /* 0x000fcc0000000000 */
[----:B------:R-:W-:Y:S01]  /*1bb0*/  HGMMA.64x64x16.F32 R24, gdesc[UR8], R24, gsb0 ;  /* 0x00e00000081879f0 */ /* 0x000fe20008000818 */
        /* <DEDUP_REMOVED lines=15> */
[----:B------:R-:W-:Y:S01]  /*1cb0*/  BPT.TRAP 0x1 ;  /* 0x000000040000795c */ /* 0x000fe20000300000 */
.L_x_27:
[----:B------:R-:W-:-:S13]  /*1cc0*/  ISETP.NE.AND P1, PT, R114, RZ, PT ;  /* 0x000000ff7200720c */ /* 0x000fda0003f25270 */
[----:B01----:R-:W-:-:S04]  /*1cd0*/  @P1 IMAD R4, R3, 0x8, R6 ;  /* 0x0000000803041824 */ /* 0x003fc800078e0206 */
[----:B------:R-:W-:-:S05]  /*1ce0*/  @P1 VIADD R4, R4, 0x18 ;  /* 0x0000001804041836 */ /* 0x000fca0000000000 */
[----:B------:R-:W-:-:S04]  /*1cf0*/  @P1 PRMT R4, R19, 0x654, R4 ;  /* 0x0000065413041816 */ /* 0x000fc80000000004 */
[----:B------:R0:W-:Y:S01]  /*1d00*/  @P1 SYNCS.ARRIVE.TRANS64.RED.A1T0 RZ, [R4+URZ], RZ ;  /* 0x000000ff04ff19a7 */ /* 0x0001e2000810043f */
[----:B------:R-:W-:-:S13]  /*1d10*/  ISETP.GT.U32.AND P1, PT, R18, 0x1, PT ;  /* 0x000000011200780c */ /* 0x000fda0003f24070 */
[----:B0-----:R-:W-:Y:S05]  /*1d20*/  @P1 BRA `(.L_x_28) ;  /* 0x0000000000041947 */ /* 0x001fea0003800000 */
[----:B------:R-:W-:Y:S01]  /*1d30*/  BPT.TRAP 0x1 ;  /* 0x000000040000795c */ /* 0x000fe20000300000 */
.L_x_28:
[----:B------:R-:W-:Y:S01]  /*1d40*/  UIADD3 UR5, UR5, 0x1, URZ ;  /* 0x0000000105057890 */ /* 0x000fe2000fffe03f */
[C---:B------:R-:W-:Y:S01]  /*1d50*/  ISETP.GT.AND P2, PT, R0.reuse, 0x1, PT ;  /* 0x000000010000780c */ /* 0x040fe20003f44270 */
[----:B------:R-:W-:Y:S02]  /*1d60*/  VIADD R3, R3, 0x1 ;  /* 0x0000000103037836 */ /* 0x000fe40000000000 */
[----:B------:R-:W-:Y:S01]  /*1d70*/  UISETP.NE.AND UP0, UPT, UR5, 0x3, UPT ;  /* 0x000000030500788c */ /* 0x000fe2000bf05270 */
[----:B------:R-:W-:Y:S02]  /*1d80*/  VIADD R0, R0, 0xffffffff ;  /* 0xffffffff00007836 */ /* 0x000fe40000000000 */
[C---:B------:R-:W-:Y:S01]  /*1d90*/  ISETP.NE.AND P1, PT, R3.reuse, 0x3, PT ;  /* 0x000000030300780c */ /* 0x040fe20003f25270 */
[----:B------:R-:W-:Y:S02]  /*1da0*/  USEL UR6, URZ, 0x1, UP0 ;  /* 0x000000013f067887 */ /* 0x000fe40008000000 */
[----:B------:R-:W-:Y:S01]  /*1db0*/  USEL UR5, UR5, URZ, UP0 ;  /* 0x0000003f05057287 */ /* 0x000fe20008000000 */
[----:B------:R-:W-:-:S03]  /*1dc0*/  SEL R3, R3, RZ, P1 ;  /* 0x000000ff03037207 */ /* 0x000fc60000800000 */
[----:B------:R-:W-:Y:S01]  /*1dd0*/  LOP3.LUT R7, R7, UR6, RZ, 0x3c, !PT ;  /* 0x0000000607077c12 */ /* 0x000fe2000f8e3cff */
[----:B------:R-:W-:Y:S07]  /*1de0*/  @P2 BRA `(.L_x_29) ;  /* 0xfffffffc00002947 */ /* 0x000fee000383ffff */
.L_x_22:
[----:B01----:R-:W0:Y:S02]  /*1df0*/  LDC R0, c[0x0][0x28c] ;  /* 0x0000a300ff007b82 */ /* 0x003e240000000800 */
[----:B0-----:R-:W-:-:S13]  /*1e00*/  ISETP.GE.AND P1, PT, R0, 0x1, PT ;  /* 0x000000010000780c */ /* 0x001fda0003f26270 */
[----:B------:R-:W-:Y:S05]  /*1e10*/  @!P1 BRA `(.L_x_30) ;  /* 0x0000000000449947 */ /* 0x000fea0003800000 */
[----:B------:R-:W-:Y:S05]  /*1e20*/  @!P0 BRA `(.L_x_31) ;  /* 0x0000000000048947 */ /* 0x000fea0003800000 */
[----:B------:R-:W-:Y:S01]  /*1e30*/  BPT.TRAP 0x1 ;  /* 0x000000040000795c */ /* 0x000fe20000300000 */
.L_x_31:
[----:B------:R-:W-:-:S13]  /*1e40*/  ISETP.NE.AND P0, PT, R114, RZ, PT ;  /* 0x000000ff7200720c */ /* 0x000fda0003f05270 */
[----:B------:R-:W-:-:S05]  /*1e50*/  VOTEU.ANY UP0, P0 ;  /* 0x00000000003f7886 */ /* 0x000fca0000000100 */
[----:B------:R-:W-:-:S06]  /*1e60*/  @UP0 UIADD3 UR4, UR44, UR41, URZ ;  /* 0x000000292c040290 */ /* 0x000fcc000fffe03f */
[----:B------:R-:W-:Y:S02]  /*1e70*/  IMAD.U32 R4, RZ, RZ, UR4 ;  /* 0x00000004ff047e24 */ /* 0x000fe4000f8e00ff */
[----:B------:R-:W-:Y:S02]  /*1e80*/  IMAD.U32 R3, RZ, RZ, UR4 ;  /* 0x00000004ff037e24 */ /* 0x000fe4000f8e00ff */
[----:B------:R-:W-:-:S05]  /*1e90*/  @P0 IMAD.WIDE.U32 R4, R4, -0x55555555, RZ ;  /* 0xaaaaaaab04040825 */ /* 0x000fca00078e00ff */
[----:B------:R-:W-:-:S05]  /*1ea0*/  @P0 SHF.R.U32.HI R0, RZ, 0x1, R5 ;  /* 0x00000001ff000819 */ /* 0x000fca0000011605 */
[----:B------:R-:W-:-:S04]  /*1eb0*/  @P0 IMAD R0, R0, -0x3, R3 ;  /* 0xfffffffd00000824 */ /* 0x000fc800078e0203 */
[----:B------:R-:W-:-:S04]  /*1ec0*/  @P0 IMAD R0, R0, 0x8, R6 ;  /* 0x0000000800000824 */ /* 0x000fc800078e0206 */
[----:B------:R-:W-:-:S05]  /*1ed0*/  @P0 VIADD R0, R0, 0x18 ;  /* 0x0000001800000836 */ /* 0x000fca0000000000 */
[----:B------:R-:W-:-:S04]  /*1ee0*/  @P0 PRMT R0, R19, 0x654, R0 ;  /* 0x0000065413000816 */ /* 0x000fc80000000000 */
[----:B------:R0:W-:Y:S01]  /*1ef0*/  @P0 SYNCS.ARRIVE.TRANS64.RED.A1T0 RZ, [R0+URZ], RZ ;  /* 0x000000ff00ff09a7 */ /* 0x0001e2000810043f */
[----:B------:R-:W-:-:S13]  /*1f00*/  ISETP.GT.U32.AND P0, PT, R18, 0x1, PT ;  /* 0x000000011200780c */ /* 0x000fda0003f04070 */
[----:B0-----:R-:W-:Y:S05]  /*1f10*/  @P0 BRA `(.L_x_30) ;  /* 0x0000000000040947 */ /* 0x001fea0003800000 */
[----:B------:R-:W-:Y:S01]  /*1f20*/  BPT.TRAP 0x1 ;  /* 0x000000040000795c */ /* 0x000fe20000300000 */
.L_x_30:
[----:B------:R-:W-:Y:S01]  /*1f30*/  IMAD.SHL.U32 R101, R101, 0x40, RZ ;  /* 0x0000004065657824 */ /* 0x000fe200078e00ff */
[----:B------:R-:W-:Y:S01]  /*1f40*/  UIADD3 UR41, UR43, UR41, URZ ;  /* 0x000000292b297290 */ /* 0x000fe2000fffe03f */
[----:B------:R-:W-:Y:S01]  /*1f50*/  SHF.R.S32.HI R21, RZ, 0x1f, R23 ;  /* 0x0000001fff157819 */ /* 0x000fe20000011417 */
[----:B------:R-:W-:Y:S01]  /*1f60*/  ULDC UR7, c[0x0][0x288] ;  /* 0x0000a20000077ab9 */ /* 0x000fe20000000800 */
[----:B------:R-:W-:Y:S01]  /*1f70*/  IMAD.SHL.U32 R3, R109, 0x100, RZ ;  /* 0x000001006d037824 */ /* 0x000fe200078e00ff */
[C---:B------:R-:W-:Y:S01]  /*1f80*/  LOP3.LUT R10, R101.reuse, 0x6, R97, 0xf8, !PT ;  /* 0x00000006650a7812 */ /* 0x040fe200078ef861 */
[----:B------:R-:W-:Y:S01]  /*1f90*/  UISETP.GT.U32.AND UP0, UPT, UR41, 0x2, UPT ;  /* 0x000000022900788c */ /* 0x000fe2000bf04070 */
[----:B------:R-:W-:Y:S01]  /*1fa0*/  ISETP.GE.AND P0, PT, R101, UR7, PT ;  /* 0x0000000765007c0c */ /* 0x000fe2000bf06270 */
[----:B------:R-:W-:Y:S01]  /*1fb0*/  ULDC.64 UR4, c[0x0][0x5d0] ;  /* 0x0001740000047ab9 */ /* 0x000fe20000000a00 */
[----:B------:R-:W-:Y:S01]  /*1fc0*/  SHF.R.S32.HI R11, RZ, 0x1f, R10 ;  /* 0x0000001fff0b7819 */ /* 0x000fe2000001140a */
[----:B------:R-:W-:Y:S01]  /*1fd0*/  ULDC UR10, c[0x0][0x284] ;  /* 0x0000a100000a7ab9 */ /* 0x000fe20000000800 */
[----:B------:R-:W-:Y:S01]  /*1fe0*/  IMAD R0, R21, UR4, RZ ;  /* 0x0000000415007c24 */ /* 0x000fe2000f8e02ff */
[----:B------:R-:W-:Y:S01]  /*1ff0*/  UISETP.LT.U32.AND UP0, UPT, UR43, 0x3, UP0 ;  /* 0x000000032b00788c */ /* 0x000fe20008701070 */
[----:B------:R-:W-:Y:S01]  /*2000*/  ISETP.GE.OR P0, PT, R3, UR10, P0 ;  /* 0x0000000a03007c0c */ /* 0x000fe20008706670 */
[----:B------:R-:W-:Y:S01]  /*2010*/  UISETP.GE.U32.AND UP1, UPT, UR43, 0x3, UPT ;  /* 0x000000032b00788c */ /* 0x000fe2000bf26070 */
[C---:B------:R-:W-:Y:S01]  /*2020*/  IMAD R7, R23.reuse, UR5, R0 ;  /* 0x0000000517077c24 */ /* 0x040fe2000f8e0200 */
[----:B------:R-:W-:Y:S01]  /*2030*/  USEL UR6, URZ, 0x1, !UP0 ;  /* 0x000000013f067887 */ /* 0x000fe2000c000000 */
[----:B------:R-:W-:Y:S01]  /*2040*/  IMAD.WIDE.U32 R4, R23, UR4, R10 ;  /* 0x0000000417047c25 */ /* 0x000fe2000f8e000a */
[----:B------:R-:W-:Y:S01]  /*2050*/  UIMAD.WIDE.U32 UR4, UR41, -0x55555555, URZ ;  /* 0xaaaaaaab290478a5 */ /* 0x000fe2000f8e003f */
[----:B------:R-:W-:-:S02]  /*2060*/  ULDC.64 UR8, c[0x0][0x5c8] ;  /* 0x0001720000087ab9 */ /* 0x000fc40000000a00 */
[----:B------:R-:W-:Y:S01]  /*2070*/  IMAD.WIDE R108, R109, 0x100, R88 ;  /* 0x000001006d6c7825 */ /* 0x000fe200078e0258 */
[----:B------:R-:W-:Y:S02]  /*2080*/  USHF.R.U32.HI UR4, URZ, 0x1, UR5 ;  /* 0x000000013f047899 */ /* 0x000fe40008011605 */
[----:B------:R-:W-:Y:S01]  /*2090*/  ULOP3.LUT UR40, UR40, UR6, URZ, 0x3c, !UPT ;  /* 0x0000000628287292 */ /* 0x000fe2000f8e3c3f */
[----:B------:R-:W-:Y:S01]  /*20a0*/  IMAD R9, R109, UR8, RZ ;  /* 0x000000086d097c24 */ /* 0x000fe2000f8e02ff */
[----:B------:R-:W-:Y:S01]  /*20b0*/  UIMAD UR41, UR4, -0x3, UR41 ;  /* 0xfffffffd042978a4 */ /* 0x000fe2000f8e0229 */
[----:B------:R-:W-:Y:S01]  /*20c0*/  IMAD.IADD R5, R5, 0x1, R7 ;  /* 0x0000000105057824 */ /* 0x000fe200078e0207 */
[----:B------:R-:W-:Y:S01]  /*20d0*/  @UP1 ULOP3.LUT UR40, UR40, 0x1, UR4, 0x78, !UPT ;  /* 0x0000000128281892 */ /* 0x000fe2000f8e7804 */
[C---:B------:R-:W-:Y:S02]  /*20e0*/  IMAD R9, R108.reuse, UR9, R9 ;  /* 0x000000096c097c24 */ /* 0x040fe4000f8e0209 */
[----:B------:R-:W-:-:S04]  /*20f0*/  IMAD.WIDE.U32 R110, R108, UR8, R4 ;  /* 0x000000086c6e7c25 */ /* 0x000fc8000f8e0004 */
[----:B------:R-:W-:Y:S01]  /*2100*/  IMAD.MOV.U32 R0, RZ, RZ, -0x1 ;  /* 0xffffffffff007424 */ /* 0x000fe200078e00ff */
[----:B------:R-:W-:Y:S06]  /*2110*/  @P0 BRA `(.L_x_32) ;  /* 0x00000048006c0947 */ /* 0x000fec0003800000 */
[----:B-----5:R-:W-:Y:S01]  /*2120*/  FSETP.NEU.AND P1, PT, R90, RZ, PT ;  /* 0x000000ff5a00720b */ /* 0x020fe20003f2d000 */
[----:B------:R-:W-:Y:S01]  /*2130*/  IMAD.IADD R4, R96, 0x1, -R101 ;  /* 0x0000000160047824 */ /* 0x000fe200078e0a65 */
[----:B------:R-:W-:Y:S01]  /*2140*/  BSSY B0, `(.L_x_32) ;  /* 0x0000498000007945 */ /* 0x000fe20003800000 */
[----:B------:R-:W-:Y:S02]  /*2150*/  IMAD.IADD R3, R100, 0x1, -R3 ;  /* 0x0000000164037824 */ /* 0x000fe400078e0a03 */
[----:B------:R-:W-:Y:S01]  /*2160*/  IMAD.IADD R113, R111, 0x1, R9 ;  /* 0x000000016f717824 */ /* 0x000fe200078e0209 */
[----:B------:R-:W-:-:S04]  /*2170*/  ISETP.GT.AND P5, PT, R4, RZ, PT ;  /* 0x000000ff0400720c */ /* 0x000fc80003fa4270 */
[----:B------:R-:W-:-:S03]  /*2180*/  ISETP.GT.AND P0, PT, R3, RZ, P5 ;  /* 0x000000ff0300720c */ /* 0x000fc60002f04270 */
[----:B------:R-:W-:Y:S10]  /*2190*/  @!P1 BRA `(.L_x_33) ;  /* 0x0000003000f89947 */ /* 0x000ff40003800000 */
[----:B------:R-:W0:Y:S01]  /*21a0*/  LDC.64 R14, c[0x0][0x5b8] ;  /* 0x00016e00ff0e7b82 */ /* 0x000e220000000a00 */
[----:B------:R-:W-:-:S07]  /*21b0*/  ULDC.64 UR4, c[0x0][0x5c0] ;  /* 0x0001700000047ab9 */ /* 0x000fce0000000a00 */
[----:B------:R-:W1:Y:S08]  /*21c0*/  LDC.64 R106, c[0x0][0x5b0] ;  /* 0x00016c00ff6a7b82 */ /* 0x000e700000000a00 */
[----:B------:R-:W2:Y:S01]  /*21d0*/  LDC.64 R12, c[0x0][0x5a8] ;  /* 0x00016a00ff0c7b82 */ /* 0x000ea20000000a00 */
[-C--:B0-----:R-:W-:Y:S02]  /*21e0*/  IMAD R6, R21, R14.reuse, RZ ;  /* 0x0000000e15067224 */ /* 0x081fe400078e02ff */
[----:B------:R-:W-:-:S04]  /*21f0*/  IMAD.WIDE.U32 R102, R23, R14, R10 ;  /* 0x0000000e17667225 */ /* 0x000fc800078e000a */
[----:B------:R-:W-:Y:S02]  /*2200*/  IMAD R101, R23, R15, R6 ;  /* 0x0000000f17657224 */ /* 0x000fe400078e0206 */
[-C--:B-1----:R-:W-:Y:S02]  /*2210*/  IMAD R5, R109, R106.reuse, RZ ;  /* 0x0000006a6d057224 */ /* 0x082fe400078e02ff */
[----:B------:R-:W-:Y:S02]  /*2220*/  IMAD.IADD R105, R103, 0x1, R101 ;  /* 0x0000000167697824 */ /* 0x000fe400078e0265 */
[----:B------:R-:W-:Y:S02]  /*2230*/  IMAD.MOV.U32 R104, RZ, RZ, R102 ;  /* 0x000000ffff687224 */ /* 0x000fe400078e0066 */
[C---:B------:R-:W-:Y:S02]  /*2240*/  IMAD R111, R108.reuse, R107, R5 ;  /* 0x0000006b6c6f7224 */ /* 0x040fe400078e0205 */
[----:B------:R-:W-:-:S04]  /*2250*/  IMAD.WIDE.U32 R6, R108, R106, R104 ;  /* 0x0000006a6c067225 */ /* 0x000fc800078e0068 */
[----:B------:R-:W-:Y:S01]  /*2260*/  IMAD.IADD R5, R7, 0x1, R111 ;  /* 0x0000000107057824 */ /* 0x000fe200078e026f */
[----:B--2---:R-:W-:-:S04]  /*2270*/  LEA R8, P1, R6, R12, 0x1 ;  /* 0x0000000c06087211 */ /* 0x004fc800078208ff */
[----:B------:R-:W-:-:S05]  /*2280*/  LEA.HI.X R9, R6, R13, R5, 0x1, P1 ;  /* 0x0000000d06097211 */ /* 0x000fca00008f0c05 */
[----:B------:R0:W2:Y:S01]  /*2290*/  @P0 LDG.E.LTC128B.U16 R5, desc[UR38][R8.64] ;  /* 0x0000002608050981 */ /* 0x0000a2000c1e1520 */
[----:B------:R-:W-:Y:S01]  /*22a0*/  LEA R20, P1, R110, UR4, 0x1 ;  /* 0x000000046e147c11 */ /* 0x000fe2000f8208ff */
[----:B------:R-:W-:Y:S01]  /*22b0*/  IMAD.WIDE.U32 R6, R108, R106, R10 ;  /* 0x0000006a6c067225 */ /* 0x000fe200078e000a */
[----:B------:R-:W-:Y:S01]  /*22c0*/  ISETP.GT.AND P3, PT, R4, 0x1, PT ;  /* 0x000000010400780c */ /* 0x000fe20003f64270 */
[----:B------:R-:W-:Y:S01]  /*22d0*/  BSSY B1, `(.L_x_34) ;  /* 0x0000012000017945 */ /* 0x000fe20003800000 */
[----:B------:R-:W-:Y:S01]  /*22e0*/  LEA.HI.X R21, R110, UR5, R113, 0x1, P1 ;  /* 0x000000056e157c11 */ /* 0x000fe200088f0c71 */
[----:B------:R-:W-:Y:S01]  /*22f0*/  IMAD.IADD R7, R111, 0x1, R7 ;  /* 0x000000016f077824 */ /* 0x000fe200078e0207 */
[----:B------:R-:W-:Y:S01]  /*2300*/  ISETP.GT.AND P1, PT, R3, RZ, P3 ;  /* 0x000000ff0300720c */ /* 0x000fe20001f24270 */
[C---:B------:R-:W-:Y:S01]  /*2310*/  IMAD.SHL.U32 R112, R106.reuse, 0x8, RZ ;  /* 0x000000086a707824 */ /* 0x040fe200078e00ff */
[----:B------:R-:W-:Y:S01]  /*2320*/  P2R R119, PR, RZ, 0x8 ;  /* 0x00000008ff777803 */ /* 0x000fe20000000000 */
[----:B------:R-:W-:Y:S01]  /*2330*/  IMAD.WIDE.U32 R6, R23, R14, R6 ;  /* 0x0000000e17067225 */ /* 0x000fe200078e0006 */
[----:B------:R-:W-:-:S03]  /*2340*/  SHF.L.U64.HI R113, R106, 0x3, R107 ;  /* 0x000000036a717819 */ /* 0x000fc6000001026b */
[----:B------:R-:W-:Y:S01]  /*2350*/  IMAD.IADD R7, R101, 0x1, R7 ;  /* 0x0000000165077824 */ /* 0x000fe200078e0207 */
[----:B0-----:R-:W-:-:S04]  /*2360*/  LEA R8, P2, R6, R12, 0x1 ;  /* 0x0000000c06087211 */ /* 0x001fc800078408ff */
[----:B------:R-:W-:Y:S01]  /*2370*/  LEA.HI.X R9, R6, R13, R7, 0x1, P2 ;  /* 0x0000000d06097211 */ /* 0x000fe200010f0c07 */
[----:B--2---:R-:W-:-:S05]  /*2380*/  HADD2.F32 R15, -RZ, R5.H0_H0 ;  /* 0x20000005ff0f7230 */ /* 0x004fca0000004100 */
[----:B------:R-:W-:-:S04]  /*2390*/  FMUL R15, R15, R90 ;  /* 0x0000005a0f0f7220 */ /* 0x000fc80000400000 */
[----:B------:R-:W-:-:S05]  /*23a0*/  FFMA R15, R56, R22, R15 ;  /* 0x00000016380f7223 */ /* 0x000fca000000000f */
[----:B------:R-:W-:-:S05]  /*23b0*/  F2FP.F16.F32.PACK_AB R15, RZ, R15 ;  /* 0x0000000fff0f723e */ /* 0x000fca00000000ff */
[----:B------:R0:W-:Y:S01]  /*23c0*/  @P0 STG.E.U16 desc[UR38][R20.64], R15 ;  /* 0x0000000f14000986 */ /* 0x0001e2000c101526 */
[----:B------:R-:W-:Y:S05]  /*23d0*/  @!P1 BRA `(.L_x_35) ;  /* 0x0000000000049947 */ /* 0x000fea0003800000 */
[----:B------:R1:W5:Y:S02]  /*23e0*/  LDG.E.LTC128B.U16 R5, desc[UR38][R8.64+0x2] ;  /* 0x0000022608057981 */ /* 0x000364000c1e1520 */
.L_x_35:
[----:B------:R-:W-:Y:S05]  /*23f0*/  BSYNC B1 ;  /* 0x0000000000017941 */ /* 0x000fea0003800000 */
.L_x_34:
[----:B-----5:R-:W-:Y:S01]  /*2400*/  HADD2.F32 R7, -RZ, R5.H0_H0 ;  /* 0x20000005ff077230 */ /* 0x020fe20000004100 */
[----:B------:R-:W-:Y:S01]  /*2410*/  ISETP.GT.AND P0, PT, R3, 0x8, P5 ;  /* 0x000000080300780c */ /* 0x000fe20002f04270 */
[----:B------:R-:W-:Y:S01]  /*2420*/  IMAD.WIDE.U32 R116, R108, R106, R112 ;  /* 0x0000006a6c747225 */ /* 0x000fe200078e0070 */
[----:B------:R-:W-:-:S03]  /*2430*/  PRMT R118, R5, 0x7610, R118 ;  /* 0x0000761005767816 */ /* 0x000fc60000000076 */
[----:B------:R-:W-:Y:S01]  /*2440*/  FMUL R6, R7, R90 ;  /* 0x0000005a07067220 */ /* 0x000fe20000400000 */
[----:B------:R-:W-:Y:S01]  /*2450*/  IMAD.IADD R111, R111, 0x1, R117 ;  /* 0x000000016f6f7824 */ /* 0x000fe200078e0275 */
[----:B------:R-:W-:Y:S02]  /*2460*/  IADD3 R7, P2, R102, R116, RZ ;  /* 0x0000007466077210 */ /* 0x000fe40007f5e0ff */
[----:B------:R-:W-:-:S03]  /*2470*/  FFMA R57, R57, R22, R6 ;  /* 0x0000001639397223 */ /* 0x000fc60000000006 */
[----:B------:R-:W-:Y:S01]  /*2480*/  IMAD.X R56, R111, 0x1, R105, P2 ;  /* 0x000000016f387824 */ /* 0x000fe200010e0669 */
[C---:B------:R-:W-:Y:S02]  /*2490*/  LEA R6, P2, R7.reuse, R12, 0x1 ;  /* 0x0000000c07067211 */ /* 0x040fe400078408ff */
[----:B------:R-:W-:Y:S02]  /*24a0*/  F2FP.F16.F32.PACK_AB R57, RZ, R57 ;  /* 0x00000039ff39723e */ /* 0x000fe400000000ff */
[----:B------:R-:W-:-:S03]  /*24b0*/  LEA.HI.X R7, R7, R13, R56, 0x1, P2 ;  /* 0x0000000d07077211 */ /* 0x000fc600010f0c38 */
[----:B------:R2:W-:Y:S04]  /*24c0*/  @P1 STG.E.U16 desc[UR38][R20.64+0x2], R57 ;  /* 0x0000023914001986 */ /* 0x0005e8000c101526 */
[----:B------:R-:W3:Y:S01]  /*24d0*/  @P0 LDG.E.LTC128B.U16 R118, desc[UR38][R6.64] ;  /* 0x0000002606760981 */ /* 0x000ee2000c1e1520 */
[----:B------:R-:W-:Y:S01]  /*24e0*/  IADD3 R116, P1, R10, R116, RZ ;  /* 0x000000740a747210 */ /* 0x000fe20007f3e0ff */
[----:B------:R-:W-:Y:S01]  /*24f0*/  IMAD.SHL.U32 R121, R91, 0x2, RZ ;  /* 0x000000025b797824 */ /* 0x000fe200078e00ff */
[----:B------:R-:W-:Y:S03]  /*2500*/  BSSY B1, `(.L_x_36) ;  /* 0x0000011000017945 */ /* 0x000fe60003800000 */
[----:B------:R-:W-:Y:S01]  /*2510*/  IMAD.X R117, R11, 0x1, R111, P1 ;  /* 0x000000010b757824 */ /* 0x000fe200008e066f */
[----:B------:R-:W-:Y:S01]  /*2520*/  IADD3 R110, P2, R121, R20, RZ ;  /* 0x00000014796e7210 */ /* 0x000fe20007f5e0ff */
[----:B------:R-:W-:-:S04]  /*2530*/  IMAD.WIDE.U32 R116, R23, R14, R116 ;  /* 0x0000000e17747225 */ /* 0x000fc800078e0074 */
[----:B0-----:R-:W-:Y:S01]  /*2540*/  IMAD.IADD R15, R101, 0x1, R117 ;  /* 0x00000001650f7824 */ /* 0x001fe200078e0275 */
[----:B------:R-:W-:Y:S02]  /*2550*/  SHF.L.U64.HI R117, R91, 0x1, R94 ;  /* 0x000000015b757819 */ /* 0x000fe4000001025e */
[----:B------:R-:W-:-:S03]  /*2560*/  LEA R56, P1, R116, R12, 0x1 ;  /* 0x0000000c74387211 */ /* 0x000fc600078208ff */
[----:B------:R-:W-:Y:S01]  /*2570*/  IMAD.X R111, R117, 0x1, R21, P2 ;  /* 0x00000001756f7824 */ /* 0x000fe200010e0615 */
[----:B--2---:R-:W-:Y:S02]  /*2580*/  LEA.HI.X R57, R116, R13, R15, 0x1, P1 ;  /* 0x0000000d74397211 */ /* 0x004fe400008f0c0f */
[----:B------:R-:W-:Y:S01]  /*2590*/  ISETP.GT.AND P1, PT, R3, 0x8, P3 ;  /* 0x000000080300780c */ /* 0x000fe20001f24270 */
[----:B---3--:R-:W-:-:S05]  /*25a0*/  HADD2.F32 R5, -RZ, R118.H0_H0 ;  /* 0x20000076ff057230 */ /* 0x008fca0000004100 */
[----:B------:R-:W-:-:S04]  /*25b0*/  FMUL R5, R5, R90 ;  /* 0x0000005a05057220 */ /* 0x000fc80000400000 */
[----:B------:R-:W-:-:S05]  /*25c0*/  FFMA R5, R58, R22, R5 ;  /* 0x000000163a057223 */ /* 0x000fca0000000005 */
[----:B------:R-:W-:-:S05]  /*25d0*/  F2FP.F16.F32.PACK_AB R5, RZ, R5 ;  /* 0x00000005ff05723e */ /* 0x000fca00000000ff */
[----:B------:R0:W-:Y:S01]  /*25e0*/  @P0 STG.E.U16 desc[UR38][R110.64], R5 ;  /* 0x000000056e000986 */ /* 0x0001e2000c101526 */
[----:B------:R-:W-:Y:S05]  /*25f0*/  @!P1 BRA `(.L_x_37) ;  /* 0x0000000000049947 */ /* 0x000fea0003800000 */
[----:B------:R2:W5:Y:S02]  /*2600*/  LDG.E.LTC128B.U16 R118, desc[UR38][R56.64+0x2] ;  /* 0x0000022638767981 */ /* 0x000564000c1e1520 */
.L_x_37:
[----:B------:R-:W-:Y:S05]  /*2610*/  BSYNC B1 ;  /* 0x0000000000017941 */ /* 0x000fea0003800000 */
.L_x_36:
[----:B0----5:R-:W-:Y:S01]  /*2620*/  HADD2.F32 R5, -RZ, R118.H0_H0 ;  /* 0x20000076ff057230 */ /* 0x021fe20000004100 */
[----:B------:R-:W-:Y:S01]  /*2630*/  ISETP.GT.AND P3, PT, R4, 0x8, PT ;  /* 0x000000080400780c */ /* 0x000fe20003f64270 */
[C---:B------:R-:W-:Y:S01]  /*2640*/  IMAD.SHL.U32 R15, R92.reuse, 0x2, RZ ;  /* 0x000000025c0f7824 */ /* 0x040fe200078e00ff */
[----:B------:R-:W-:Y:S02]  /*2650*/  BSSY B1, `(.L_x_38) ;  /* 0x000000c000017945 */ /* 0x000fe40003800000 */
[----:B------:R-:W-:Y:S01]  /*2660*/  FMUL R58, R5, R90 ;  /* 0x0000005a053a7220 */ /* 0x000fe20000400000 */
[----:B------:R-:W-:Y:S02]  /*2670*/  SHF.L.U64.HI R5, R92, 0x1, R93 ;  /* 0x000000015c057819 */ /* 0x000fe4000001025d */
[----:B------:R-:W-:Y:S01]  /*2680*/  IADD3 R6, P0, P2, R15, R20, R121 ;  /* 0x000000140f067210 */ /* 0x000fe20007a1e079 */
[----:B------:R-:W-:Y:S01]  /*2690*/  FFMA R58, R59, R22, R58 ;  /* 0x000000163b3a7223 */ /* 0x000fe2000000003a */
[----:B------:R-:W-:-:S02]  /*26a0*/  P2R R116, PR, RZ, 0x8 ;  /* 0x00000008ff747803 */ /* 0x000fc40000000000 */
[----:B------:R-:W-:Y:S02]  /*26b0*/  IADD3.X R7, R5, R21, R117, P0, P2 ;  /* 0x0000001505077210 */ /* 0x000fe400007e4475 */
[----:B------:R-:W-:Y:S02]  /*26c0*/  F2FP.F16.F32.PACK_AB R58, RZ, R58 ;  /* 0x0000003aff3a723e */ /* 0x000fe400000000ff */
[----:B------:R-:W-:-:S03]  /*26d0*/  ISETP.GT.AND P0, PT, R3, RZ, P3 ;  /* 0x000000ff0300720c */ /* 0x000fc60001f04270 */
[----:B------:R0:W-:Y:S10]  /*26e0*/  @P1 STG.E.U16 desc[UR38][R110.64+0x2], R58 ;  /* 0x0000023a6e001986 */ /* 0x0001f4000c101526 */
[----:B------:R-:W-:Y:S05]  /*26f0*/  @!P0 BRA `(.L_x_39) ;  /* 0x0000000000048947 */ /* 0x000fea0003800000 */
[----:B------:R3:W5:Y:S02]  /*2700*/  LDG.E.LTC128B.U16 R118, desc[UR38][R8.64+0x10] ;  /* 0x0000102608767981 */ /* 0x000764000c1e1520 */
.L_x_39:
[----:B------:R-:W-:Y:S05]  /*2710*/  BSYNC B1 ;  /* 0x0000000000017941 */ /* 0x000fea0003800000 */
.L_x_38:
[----:B-----5:R-:W-:Y:S01]  /*2720*/  HADD2.F32 R59, -RZ, R118.H0_H0 ;  /* 0x20000076ff3b7230 */ /* 0x020fe20000004100 */
[----:B------:R-:W-:Y:S01]  /*2730*/  ISETP.GT.AND P1, PT, R4, 0x9, PT ;  /* 0x000000090400780c */ /* 0x000fe20003f24270 */
[----:B------:R-:W-:Y:S03]  /*2740*/  BSSY B1, `(.L_x_40) ;  /* 0x0000009000017945 */ /* 0x000fe60003800000 */
[----:B------:R-:W-:Y:S01]  /*2750*/  FMUL R59, R59, R90 ;  /* 0x0000005a3b3b7220 */ /* 0x000fe20000400000 */
[----:B------:R-:W-:-:S03]  /*2760*/  P2R R117, PR, RZ, 0x2 ;  /* 0x00000002ff757803 */ /* 0x000fc60000000000 */
[----:B------:R-:W-:-:S05]  /*2770*/  FFMA R59, R60, R22, R59 ;  /* 0x000000163c3b7223 */ /* 0x000fca000000003b */
[----:B------:R-:W-:-:S05]  /*2780*/  F2FP.F16.F32.PACK_AB R59, RZ, R59 ;  /* 0x0000003bff3b723e */ /* 0x000fca00000000ff */
[----:B------:R4:W-:Y:S01]  /*2790*/  @P0 STG.E.U16 desc[UR38][R20.64+0x10], R59 ;  /* 0x0000103b14000986 */ /* 0x0009e2000c101526 */
[----:B------:R-:W-:-:S13]  /*27a0*/  ISETP.GT.AND P0, PT, R3, RZ, P1 ;  /* 0x000000ff0300720c */ /* 0x000fda0000f04270 */
[----:B----4-:R-:W-:Y:S05]  /*27b0*/  @!P0 BRA `(.L_x_41) ;  /* 0x0000000000048947 */ /* 0x010fea0003800000 */
[----:B------:R4:W5:Y:S02]  /*27c0*/  LDG.E.LTC128B.U16 R118, desc[UR38][R8.64+0x12] ;  /* 0x0000122608767981 */ /* 0x000964000c1e1520 */
.L_x_41:
[----:B------:R-:W-:Y:S05]  /*27d0*/  BSYNC B1 ;  /* 0x0000000000017941 */ /* 0x000fea0003800000 */
.L_x_40:
[----:B-----5:R-:W-:Y:S01]  /*27e0*/  HADD2.F32 R59, -RZ, R118.H0_H0 ;  /* 0x20000076ff3b7230 */ /* 0x020fe20000004100 */
[----:B------:R-:W-:Y:S04]  /*27f0*/  BSSY B1, `(.L_x_42) ;  /* 0x0000008000017945 */ /* 0x000fe80003800000 */
[----:B0-----:R-:W-:-:S04]  /*2800*/  FMUL R58, R59, R90 ;  /* 0x0000005a3b3a7220 */ /* 0x001fc80000400000 */
[----:B------:R-:W-:-:S05]  /*2810*/  FFMA R58, R61, R22, R58 ;  /* 0x000000163d3a7223 */ /* 0x000fca000000003a */
[----:B------:R-:W-:-:S05]  /*2820*/  F2FP.F16.F32.PACK_AB R58, RZ, R58 ;  /* 0x0000003aff3a723e */ /* 0x000fca00000000ff */
[----:B------:R0:W-:Y:S01]  /*2830*/  @P0 STG.E.U16 desc[UR38][R20.64+0x12], R58 ;  /* 0x0000123a14000986 */ /* 0x0001e2000c101526 */
[----:B------:R-:W-:-:S13]  /*2840*/  ISETP.GT.AND P0, PT, R3, 0x8, P3 ;  /* 0x000000080300780c */ /* 0x000fda0001f04270 */
[----:B0-----:R-:W-:Y:S05]  /*2850*/  @!P0 BRA `(.L_x_43) ;  /* 0x0000000000048947 */ /* 0x001fea0003800000 */
[----:B------:R0:W5:Y:S02]  /*2860*/  LDG.E.LTC128B.U16 R118, desc[UR38][R56.64+0x10] ;  /* 0x0000102638767981 */ /* 0x000164000c1e1520 */
.L_x_43:
[----:B------:R-:W-:Y:S05]  /*2870*/  BSYNC B1 ;  /* 0x0000000000017941 */ /* 0x000fea0003800000 */
.L_x_42:
[----:B-----5:R-:W-:Y:S01]  /*2880*/  HADD2.F32 R59, -RZ, R118.H0_H0 ;  /* 0x20000076ff3b7230 */ /* 0x020fe20000004100 */
[----:B------:R-:W-:Y:S04]  /*2890*/  BSSY B1, `(.L_x_44) ;  /* 0x000000a000017945 */ /* 0x000fe80003800000 */
[----:B------:R-:W-:-:S04]  /*28a0*/  FMUL R59, R59, R90 ;  /* 0x0000005a3b3b7220 */ /* 0x000fc80000400000 */
[----:B------:R-:W-:-:S05]  /*28b0*/  FFMA R59, R62, R22, R59 ;  /* 0x000000163e3b7223 */ /* 0x000fca000000003b */
[----:B------:R-:W-:-:S05]  /*28c0*/  F2FP.F16.F32.PACK_AB R59, RZ, R59 ;  /* 0x0000003bff3b723e */ /* 0x000fca00000000ff */
[----:B------:R0:W-:Y:S01]  /*28d0*/  @P0 STG.E.U16 desc[UR38][R110.64+0x10], R59 ;  /* 0x0000103b6e000986 */ /* 0x0001e2000c101526 */
[----:B------:R-:W-:-:S05]  /*28e0*/  IADD3 R121, P0, R108, 0x80, RZ ;  /* 0x000000806c797810 */ /* 0x000fca0007f1e0ff */
[----:B------:R-:W-:Y:S01]  /*28f0*/  IMAD.X R109, RZ, RZ, R109, P0 ;  /* 0x000000ffff6d7224 */ /* 0x000fe200000e066d */
[----:B------:R-:W-:-:S13]  /*2900*/  ISETP.GT.AND P0, PT, R3, 0x8, P1 ;  /* 0x000000080300780c */ /* 0x000fda0000f04270 */
[----:B0-----:R-:W-:Y:S05]  /*2910*/  @!P0 BRA `(.L_x_45) ;  /* 0x0000000000048947 */ /* 0x001fea0003800000 */
[----:B------:R0:W5:Y:S02]  /*2920*/  LDG.E.LTC128B.U16 R118, desc[UR38][R56.64+0x12] ;  /* 0x0000122638767981 */ /* 0x000164000c1e1520 */
.L_x_45:
[----:B------:R-:W-:Y:S05]  /*2930*/  BSYNC B1 ;  /* 0x0000000000017941 */ /* 0x000fea0003800000 */
.L_x_44:
[----:B-----5:R-:W-:Y:S01]  /*2940*/  HADD2.F32 R59, -RZ, R118.H0_H0 ;  /* 0x20000076ff3b7230 */ /* 0x020fe20000004100 */
[----:B------:R-:W-:Y:S01]  /*2950*/  ISETP.GT.AND P2, PT, R4, 0x10, PT ;  /* 0x000000100400780c */ /* 0x000fe20003f44270 */
[----:B------:R-:W-:Y:S01]  /*2960*/  IMAD R60, R109, R106, RZ ;  /* 0x0000006a6d3c7224 */ /* 0x000fe200078e02ff */
[----:B------:R-:W-:Y:S02]  /*2970*/  BSSY B1, `(.L_x_46) ;  /* 0x0000021000017945 */ /* 0x000fe40003800000 */
[----:B------:R-:W-:Y:S01]  /*2980*/  FMUL R58, R59, R90 ;  /* 0x0000005a3b3a7220 */ /* 0x000fe20000400000 */
[C---:B------:R-:W-:Y:S02]  /*2990*/  IMAD R103, R121.reuse, R107, R60 ;  /* 0x0000006b79677224 */ /* 0x040fe400078e023c */
[----:B------:R-:W-:-:S04]  /*29a0*/  IMAD.WIDE.U32 R60, R121, R106, R10 ;  /* 0x0000006a793c7225 */ /* 0x000fc800078e000a */
[----:B------:R-:W-:Y:S01]  /*29b0*/  FFMA R58, R63, R22, R58 ;  /* 0x000000163f3a7223 */ /* 0x000fe2000000003a */
[----:B------:R-:W-:-:S04]  /*29c0*/  IMAD.IADD R61, R103, 0x1, R61 ;  /* 0x00000001673d7824 */ /* 0x000fc800078e023d */
[----:B------:R-:W-:-:S04]  /*29d0*/  F2FP.F16.F32.PACK_AB R58, RZ, R58 ;  /* 0x0000003aff3a723e */ /* 0x000fc800000000ff */
[----:B------:R-:W-:Y:S01]  /*29e0*/  PRMT R63, R58, 0x7610, R63 ;  /* 0x000076103a3f7816 */ /* 0x000fe2000000003f */
[----:B------:R-:W-:-:S04]  /*29f0*/  IMAD.WIDE.U32 R58, R121, R106, R104 ;  /* 0x0000006a793a7225 */ /* 0x000fc800078e0068 */
[----:B------:R1:W-:Y:S01]  /*2a00*/  @P0 STG.E.U16 desc[UR38][R110.64+0x12], R63 ;  /* 0x0000123f6e000986 */ /* 0x0003e2000c101526 */
[----:B------:R-:W-:Y:S02]  /*2a10*/  IMAD.IADD R59, R59, 0x1, R103 ;  /* 0x000000013b3b7824 */ /* 0x000fe400078e0267 */
[----:B------:R-:W-:-:S04]  /*2a20*/  IMAD.WIDE.U32 R106, R121, R106, R112 ;  /* 0x0000006a796a7225 */ /* 0x000fc800078e0070 */
[----:B------:R-:W-:Y:S02]  /*2a30*/  IMAD.IADD R103, R103, 0x1, R107 ;  /* 0x0000000167677824 */ /* 0x000fe400078e026b */
[----:B-1----:R-:W-:Y:S01]  /*2a40*/  IMAD.WIDE.U32 R62, R23, R14, R60 ;  /* 0x0000000e173e7225 */ /* 0x002fe200078e003c */
[----:B------:R-:W-:-:S04]  /*2a50*/  LEA R60, P0, R58, R12, 0x1 ;  /* 0x0000000c3a3c7211 */ /* 0x000fc800078008ff */
[----:B------:R-:W-:Y:S01]  /*2a60*/  LEA.HI.X R61, R58, R13, R59, 0x1, P0 ;  /* 0x0000000d3a3d7211 */ /* 0x000fe200000f0c3b */
[----:B------:R-:W-:Y:S01]  /*2a70*/  IMAD.IADD R59, R101, 0x1, R63 ;  /* 0x00000001653b7824 */ /* 0x000fe200078e023f */
[----:B------:R-:W-:-:S04]  /*2a80*/  LEA R58, P0, R62, R12, 0x1 ;  /* 0x0000000c3e3a7211 */ /* 0x000fc800078008ff */
[----:B------:R-:W-:Y:S02]  /*2a90*/  LEA.HI.X R59, R62, R13, R59, 0x1, P0 ;  /* 0x0000000d3e3b7211 */ /* 0x000fe400000f0c3b */
[----:B------:R-:W-:-:S05]  /*2aa0*/  IADD3 R102, P0, R102, R106, RZ ;  /* 0x0000006a66667210 */ /* 0x000fca0007f1e0ff */
[----:B------:R-:W-:Y:S01]  /*2ab0*/  IMAD.X R104, R103, 0x1, R105, P0 ;  /* 0x0000000167687824 */ /* 0x000fe200000e0669 */
[----:B------:R-:W-:-:S05]  /*2ac0*/  IADD3 R62, P0, R10, R106, RZ ;  /* 0x0000006a0a3e7210 */ /* 0x000fca0007f1e0ff */
[----:B------:R-:W-:Y:S01]  /*2ad0*/  IMAD.X R63, R11, 0x1, R103, P0 ;  /* 0x000000010b3f7824 */ /* 0x000fe200000e0667 */
[----:B------:R-:W-:Y:S01]  /*2ae0*/  LEA R10, P0, R102, R12, 0x1 ;  /* 0x0000000c660a7211 */ /* 0x000fe200078008ff */
[----:B------:R-:W-:-:S03]  /*2af0*/  IMAD.WIDE.U32 R62, R23, R14, R62 ;  /* 0x0000000e173e7225 */ /* 0x000fc600078e003e */
[----:B------:R-:W-:Y:S01]  /*2b00*/  LEA.HI.X R11, R102, R13, R104, 0x1, P0 ;  /* 0x0000000d660b7211 */ /* 0x000fe200000f0c68 */
[----:B------:R-:W-:Y:S01]  /*2b10*/  IMAD.IADD R101, R101, 0x1, R63 ;  /* 0x0000000165657824 */ /* 0x000fe200078e023f */
[----:B------:R-:W-:-:S04]  /*2b20*/  LEA R12, P0, R62, R12, 0x1 ;  /* 0x0000000c3e0c7211 */ /* 0x000fc800078008ff */
[----:B------:R-:W-:Y:S02]  /*2b30*/  LEA.HI.X R13, R62, R13, R101, 0x1, P0 ;  /* 0x0000000d3e0d7211 */ /* 0x000fe400000f0c65 */
[----:B------:R-:W-:Y:S02]  /*2b40*/  ISETP.GT.AND P0, PT, R3, RZ, P2 ;  /* 0x000000ff0300720c */ /* 0x000fe40001704270 */
[----:B------:R-:W-:-:S11]  /*2b50*/  P2R R101, PR, RZ, 0x4 ;  /* 0x00000004ff657803 */ /* 0x000fd60000000000 */
[----:B------:R-:W-:Y:S05]  /*2b60*/  @!P0 BRA `(.L_x_47) ;  /* 0x0000000000048947 */ /* 0x000fea0003800000 */
[----:B------:R1:W5:Y:S02]  /*2b70*/  LDG.E.LTC128B.U16 R118, desc[UR38][R8.64+0x20] ;  /* 0x0000202608767981 */ /* 0x000364000c1e1520 */
.L_x_47:
[----:B------:R-:W-:Y:S05]  /*2b80*/  BSYNC B1 ;  /* 0x0000000000017941 */ /* 0x000fea0003800000 */
.L_x_46:
        /* <DEDUP_REMOVED lines=9> */
[----:B0-----:R-:W-:Y:S05]  /*2c20*/  @!P0 BRA `(.L_x_49) ;  /* 0x0000000000048947 */ /* 0x001fea0003800000 */
[----:B------:R0:W5:Y:S02]  /*2c30*/  LDG.E.LTC128B.U16 R118, desc[UR38][R8.64+0x22] ;  /* 0x0000222608767981 */ /* 0x000164000c1e1520 */
.L_x_49:
[----:B------:R-:W-:Y:S05]  /*2c40*/  BSYNC B1 ;  /* 0x0000000000017941 */ /* 0x000fea0003800000 */
.L_x_48:
[----:B-----5:R-:W-:Y:S01]  /*2c50*/  HADD2.F32 R23, -RZ, R118.H0_H0 ;  /* 0x20000076ff177230 */ /* 0x020fe20000004100 */
[----:B------:R-:W-:Y:S04]  /*2c60*/  BSSY B1, `(.L_x_50) ;  /* 0x0000008000017945 */ /* 0x000fe80003800000 */
[----:B------:R-:W-:-:S04]  /*2c70*/  FMUL R14, R23, R90 ;  /* 0x0000005a170e7220 */ /* 0x000fc80000400000 */
[----:B------:R-:W-:-:S05]  /*2c80*/  FFMA R14, R65, R22, R14 ;  /* 0x00000016410e7223 */ /* 0x000fca000000000e */
[----:B------:R-:W-:-:S05]  /*2c90*/  F2FP.F16.F32.PACK_AB R14, RZ, R14 ;  /* 0x0000000eff0e723e */ /* 0x000fca00000000ff */
[----:B------:R0:W-:Y:S01]  /*2ca0*/  @P0 STG.E.U16 desc[UR38][R20.64+0x22], R14 ;  /* 0x0000220e14000986 */ /* 0x0001e2000c101526 */
[----:B------:R-:W-:-:S13]  /*2cb0*/  ISETP.GT.AND P0, PT, R3, 0x8, P2 ;  /* 0x000000080300780c */ /* 0x000fda0001704270 */
[----:B0-----:R-:W-:Y:S05]  /*2cc0*/  @!P0 BRA `(.L_x_51) ;  /* 0x0000000000048947 */ /* 0x001fea0003800000 */
[----:B------:R0:W5:Y:S02]  /*2cd0*/  LDG.E.LTC128B.U16 R118, desc[UR38][R56.64+0x20] ;  /* 0x0000202638767981 */ /* 0x000164000c1e1520 */
.L_x_51:
[----:B------:R-:W-:Y:S05]  /*2ce0*/  BSYNC B1 ;  /* 0x0000000000017941 */ /* 0x000fea0003800000 */
.L_x_50:
        /* <DEDUP_REMOVED lines=9> */
.L_x_53:
[----:B------:R-:W-:Y:S05]  /*2d80*/  BSYNC B1 ;  /* 0x0000000000017941 */ /* 0x000fea0003800000 */
.L_x_52:
        /* <DEDUP_REMOVED lines=11> */
.L_x_55:
[----:B------:R-:W-:Y:S05]  /*2e40*/  BSYNC B1 ;  /* 0x0000000000017941 */ /* 0x000fea0003800000 */
.L_x_54:
        /* <DEDUP_REMOVED lines=11> */
.L_x_57:
[----:B------:R-:W-:Y:S05]  /*2f00*/  BSYNC B1 ;  /* 0x0000000000017941 */ /* 0x000fea0003800000 */
.L_x_56:
        /* <DEDUP_REMOVED lines=9> */
.L_x_59:
[----:B------:R-:W-:Y:S05]  /*2fa0*/  BSYNC B1 ;  /* 0x0000000000017941 */ /* 0x000fea0003800000 */
.L_x_58:
        /* <DEDUP_REMOVED lines=9> */
.L_x_61:
[----:B------:R-:W-:Y:S05]  /*3040*/  BSYNC B1 ;  /* 0x0000000000017941 */ /* 0x000fea0003800000 */
.L_x_60:
        /* <DEDUP_REMOVED lines=11> */
.L_x_63:
[----:B------:R-:W-:Y:S05]  /*3100*/  BSYNC B1 ;  /* 0x0000000000017941 */ /* 0x000fea0003800000 */
.L_x_62:
        /* <DEDUP_REMOVED lines=11> */
.L_x_65:
[----:B------:R-:W-:Y:S05]  /*31c0*/  BSYNC B1 ;  /* 0x0000000000017941 */ /* 0x000fea0003800000 */
.L_x_64:
        /* <DEDUP_REMOVED lines=9> */
.L_x_67:
[----:B------:R-:W-:Y:S05]  /*3260*/  BSYNC B1 ;  /* 0x0000000000017941 */ /* 0x000fea0003800000 */
.L_x_66:
        /* <DEDUP_REMOVED lines=9> */
.L_x_69:
[----:B------:R-:W-:Y:S05]  /*3300*/  BSYNC B1 ;  /* 0x0000000000017941 */ /* 0x000fea0003800000 */
.L_x_68:
        /* <DEDUP_REMOVED lines=11> */
.L_x_71:
[----:B------:R-:W-:Y:S05]  /*33c0*/  BSYNC B1 ;  /* 0x0000000000017941 */ /* 0x000fea0003800000 */
.L_x_70:
        /* <DEDUP_REMOVED lines=11> */
.L_x_73:
[----:B------:R-:W-:Y:S05]  /*3480*/  BSYNC B1 ;  /* 0x0000000000017941 */ /* 0x000fea0003800000 */
.L_x_72:
        /* <DEDUP_REMOVED lines=9> */
.L_x_75:
[----:B------:R-:W-:Y:S05]  /*3520*/  BSYNC B1 ;  /* 0x0000000000017941 */ /* 0x000fea0003800000 */
.L_x_74:
        /* <DEDUP_REMOVED lines=9> */
.L_x_77:
[----:B------:R-:W-:Y:S05]  /*35c0*/  BSYNC B1 ;  /* 0x0000000000017941 */ /* 0x000fea0003800000 */
.L_x_76:
[----:B-----5:R-:W-:Y:S01]  /*35d0*/  HADD2.F32 R23, -RZ, R118.H0_H0 ;  /* 0x20000076ff177230 */ /* 0x020fe20000004100 */
[----:B------:R-:W-:Y:S01]  /*35e0*/  ISETP.GT.AND P6, PT, R4, 0x30, PT ;  /* 0x000000300400780c */ /* 0x000fe20003fc4270 */
[----:B------:R-:W-:Y:S03]  /*35f0*/  BSSY B1, `(.L_x_78) ;  /* 0x0000008000017945 */ /* 0x000fe60003800000 */
[----:B------:R-:W-:-:S04]  /*3600*/  FMUL R14, R23, R90 ;  /* 0x0000005a170e7220 */ /* 0x000fc80000400000 */
[----:B------:R-:W-:-:S05]  /*3610*/  FFMA R14, R79, R22, R14 ;  /* 0x000000164f0e7223 */ /* 0x000fca000000000e */
[----:B------:R-:W-:-:S05]  /*3620*/  F2FP.F16.F32.PACK_AB R14, RZ, R14 ;  /* 0x0000000eff0e723e */ /* 0x000fca00000000ff */
[----:B------:R0:W-:Y:S01]  /*3630*/  @P0 STG.E.U16 desc[UR38][R110.64+0x52], R14 ;  /* 0x0000520e6e000986 */ /* 0x0001e2000c101526 */
[----:B------:R-:W-:-:S13]  /*3640*/  ISETP.GT.AND P0, PT, R3, RZ, P6 ;  /* 0x000000ff0300720c */ /* 0x000fda0003704270 */
[----:B0-----:R-:W-:Y:S05]  /*3650*/  @!P0 BRA `(.L_x_79) ;  /* 0x0000000000048947 */ /* 0x001fea0003800000 */
[----:B------:R0:W5:Y:S02]  /*3660*/  LDG.E.LTC128B.U16 R118, desc[UR38][R8.64+0x60] ;  /* 0x0000602608767981 */ /* 0x000164000c1e1520 */
.L_x_79:
[----:B------:R-:W-:Y:S05]  /*3670*/  BSYNC B1 ;  /* 0x0000000000017941 */ /* 0x000fea0003800000 */
.L_x_78:
        /* <DEDUP_REMOVED lines=10> */
.L_x_81:
[----:B------:R-:W-:Y:S05]  /*3720*/  BSYNC B1 ;  /* 0x0000000000017941 */ /* 0x000fea0003800000 */
.L_x_80:
        /* <DEDUP_REMOVED lines=9> */
.L_x_83:
[----:B------:R-:W-:Y:S05]  /*37c0*/  BSYNC B1 ;  /* 0x0000000000017941 */ /* 0x000fea0003800000 */
.L_x_82:
        /* <DEDUP_REMOVED lines=9> */
.L_x_85:
[----:B------:R-:W-:Y:S05]  /*3860*/  BSYNC B1 ;  /* 0x0000000000017941 */ /* 0x000fea0003800000 */
.L_x_84:
        /* <DEDUP_REMOVED lines=10> */
.L_x_87:
[----:B------:R-:W-:Y:S05]  /*3910*/  BSYNC B1 ;  /* 0x0000000000017941 */ /* 0x000fea0003800000 */
.L_x_86:
[----:B-----5:R-:W-:Y:S01]  /*3920*/  HADD2.F32 R23, -RZ, R118.H0_H0 ;  /* 0x20000076ff177230 */ /* 0x020fe20000004100 */
[----:B------:R-:W-:Y:S04]  /*3930*/  BSSY B1, `(.L_x_88) ;  /* 0x000000f000017945 */ /* 0x000fe80003800000 */
[----:B------:R-:W-:-:S04]  /*3940*/  FMUL R23, R23, R90 ;  /* 0x0000005a17177220 */ /* 0x000fc80000400000 */
[----:B------:R-:W-:-:S05]  /*3950*/  FFMA R23, R84, R22, R23 ;  /* 0x0000001654177223 */ /* 0x000fca0000000017 */
[----:B------:R-:W-:-:S05]  /*3960*/  F2FP.F16.F32.PACK_AB R23, RZ, R23 ;  /* 0x00000017ff17723e */ /* 0x000fca00000000ff */
[----:B------:R0:W-:Y:S01]  /*3970*/  @P0 STG.E.U16 desc[UR38][R20.64+0x70], R23 ;  /* 0x0000701714000986 */ /* 0x0001e2000c101526 */
[----:B------:R-:W-:-:S05]  /*3980*/  IADD3 R62, P0, R15, R110, RZ ;  /* 0x0000006e0f3e7210 */ /* 0x000fca0007f1e0ff */
[----:B------:R-:W-:Y:S01]  /*3990*/  IMAD.X R63, R5, 0x1, R111, P0 ;  /* 0x00000001053f7824 */ /* 0x000fe200000e066f */
[----:B------:R-:W-:-:S05]  /*39a0*/  IADD3 R64, P0, R15, R110, RZ ;  /* 0x0000006e0f407210 */ /* 0x000fca0007f1e0ff */
[----:B------:R-:W-:Y:S01]  /*39b0*/  IMAD.X R65, R5, 0x1, R111, P0 ;  /* 0x0000000105417824 */ /* 0x000fe200000e066f */
[----:B------:R-:W-:-:S05]  /*39c0*/  IADD3 R14, P0, R15, R20, RZ ;  /* 0x000000140f0e7210 */ /* 0x000fca0007f1e0ff */
[----:B------:R-:W-:Y:S01]  /*39d0*/  IMAD.X R15, R5, 0x1, R21, P0 ;  /* 0x00000001050f7824 */ /* 0x000fe200000e0615 */
[----:B------:R-:W-:-:S04]  /*39e0*/  ISETP.GT.AND P0, PT, R4, 0x39, PT ;  /* 0x000000390400780c */ /* 0x000fc80003f04270 */
[----:B------:R-:W-:-:S13]  /*39f0*/  ISETP.GT.AND P3, PT, R3, RZ, P0 ;  /* 0x000000ff0300720c */ /* 0x000fda0000764270 */
[----:B0-----:R-:W-:Y:S05]  /*3a00*/  @!P3 BRA `(.L_x_89) ;  /* 0x000000000004b947 */ /* 0x001fea0003800000 */
[----:B------:R0:W5:Y:S02]  /*3a10*/  LDG.E.LTC128B.U16 R118, desc[UR38][R8.64+0x72] ;  /* 0x0000722608767981 */ /* 0x000164000c1e1520 */
.L_x_89:
[----:B------:R-:W-:Y:S05]  /*3a20*/  BSYNC B1 ;  /* 0x0000000000017941 */ /* 0x000fea0003800000 */
.L_x_88:
        /* <DEDUP_REMOVED lines=9> */
.L_x_91:
[----:B------:R-:W-:Y:S05]  /*3ac0*/  BSYNC B1 ;  /* 0x0000000000017941 */ /* 0x000fea0003800000 */
.L_x_90:
        /* <DEDUP_REMOVED lines=9> */
.L_x_93:
[----:B------:R-:W-:Y:S05]  /*3b60*/  BSYNC B1 ;  /* 0x0000000000017941 */ /* 0x000fea0003800000 */
.L_x_92:
[----:B-----5:R-:W-:-:S05]  /*3b70*/  HADD2.F32 R5, -RZ, R118.H0_H0 ;  /* 0x20000076ff057230 */ /* 0x020fca0000004100 */
[----:B------:R-:W-:-:S04]  /*3b80*/  FMUL R4, R5, R90 ;  /* 0x0000005a05047220 */ /* 0x000fc80000400000 */
[----:B------:R-:W-:-:S05]  /*3b90*/  FFMA R4, R87, R22, R4 ;  /* 0x0000001657047223 */ /* 0x000fca0000000004 */
[----:B------:R-:W-:-:S05]  /*3ba0*/  F2FP.F16.F32.PACK_AB R4, RZ, R4 ;  /* 0x00000004ff04723e */ /* 0x000fca00000000ff */
[----:B------:R0:W-:Y:S01]  /*3bb0*/  @P3 STG.E.U16 desc[UR38][R110.64+0x72], R4 ;  /* 0x000072046e003986 */ /* 0x0001e2000c101526 */
[----:B------:R-:W-:-:S13]  /*3bc0*/  ISETP.GT.AND P3, PT, R3, 0x80, P5 ;  /* 0x000000800300780c */ /* 0x000fda0002f64270 */
[----:B------:R-:W2:Y:S01]  /*3bd0*/  @P3 LDG.E.LTC128B.U16 R118, desc[UR38][R60.64] ;  /* 0x000000263c763981 */ /* 0x000ea2000c1e1520 */
[----:B------:R-:W-:Y:S01]  /*3be0*/  BSSY B1, `(.L_x_94) ;  /* 0x000000a000017945 */ /* 0x000fe20003800000 */
[----:B--2---:R-:W-:-:S05]  /*3bf0*/  HADD2.F32 R5, -RZ, R118.H0_H0 ;  /* 0x20000076ff057230 */ /* 0x004fca0000004100 */
[----:B------:R-:W-:-:S04]  /*3c00*/  FMUL R5, R5, R90 ;  /* 0x0000005a05057220 */ /* 0x000fc80000400000 */
[----:B------:R-:W-:-:S05]  /*3c10*/  FFMA R5, R24, R22, R5 ;  /* 0x0000001618057223 */ /* 0x000fca0000000005 */
[----:B------:R-:W-:-:S05]  /*3c20*/  F2FP.F16.F32.PACK_AB R5, RZ, R5 ;  /* 0x00000005ff05723e */ /* 0x000fca00000000ff */
[----:B------:R0:W-:Y:S01]  /*3c30*/  @P3 STG.E.U16 desc[UR38][R14.64], R5 ;  /* 0x000000050e003986 */ /* 0x0001e2000c101526 */
[----:B------:R-:W-:-:S04]  /*3c40*/  ISETP.NE.AND P3, PT, R119, RZ, PT ;  /* 0x000000ff7700720c */ /* 0x000fc80003f65270 */
[----:B------:R-:W-:-:S13]  /*3c50*/  ISETP.GT.AND P3, PT, R3, 0x80, P3 ;  /* 0x000000800300780c */ /* 0x000fda0001f64270 */
[----:B0-----:R-:W-:Y:S05]  /*3c60*/  @!P3 BRA `(.L_x_95) ;  /* 0x000000000004b947 */ /* 0x001fea0003800000 */
[----:B------:R0:W5:Y:S02]  /*3c70*/  LDG.E.LTC128B.U16 R118, desc[UR38][R58.64+0x2] ;  /* 0x000002263a767981 */ /* 0x000164000c1e1520 */
.L_x_95:
[----:B------:R-:W-:Y:S05]  /*3c80*/  BSYNC B1 ;  /* 0x0000000000017941 */ /* 0x000fea0003800000 */
.L_x_94:
[----:B-----5:R-:W-:Y:S01]  /*3c90*/  HADD2.F32 R5, -RZ, R118.H0_H0 ;  /* 0x20000076ff057230 */ /* 0x020fe20000004100 */
[----:B------:R-:W-:Y:S01]  /*3ca0*/  ISETP.GT.AND P5, PT, R3, 0x88, P5 ;  /* 0x000000880300780c */ /* 0x000fe20002fa4270 */
[----:B------:R-:W-:Y:S03]  /*3cb0*/  BSSY B1, `(.L_x_96) ;  /* 0x000000a000017945 */ /* 0x000fe60003800000 */
[----:B------:R-:W-:Y:S01]  /*3cc0*/  FMUL R4, R5, R90 ;  /* 0x0000005a05047220 */ /* 0x000fe20000400000 */
[----:B------:R-:W-:-:S03]  /*3cd0*/  @P3 IMAD.MOV.U32 R5, RZ, RZ, R15 ;  /* 0x000000ffff053224 */ /* 0x000fc600078e000f */
[----:B------:R-:W-:-:S05]  /*3ce0*/  FFMA R4, R25, R22, R4 ;  /* 0x0000001619047223 */ /* 0x000fca0000000004 */
[----:B------:R-:W-:-:S04]  /*3cf0*/  F2FP.F16.F32.PACK_AB R4, RZ, R4 ;  /* 0x00000004ff04723e */ /* 0x000fc800000000ff */
[----:B-1-34-:R-:W-:Y:S01]  /*3d00*/  PRMT R8, R4, 0x7610, R8 ;  /* 0x0000761004087816 */ /* 0x01afe20000000008 */
[----:B------:R-:W-:-:S05]  /*3d10*/  @P3 IMAD.MOV.U32 R4, RZ, RZ, R14 ;  /* 0x000000ffff043224 */ /* 0x000fca00078e000e */
[----:B------:R1:W-:Y:S01]  /*3d20*/  @P3 STG.E.U16 desc[UR38][R4.64+0x2], R8 ;  /* 0x0000020804003986 */ /* 0x0003e2000c101526 */
[----:B------:R-:W-:Y:S05]  /*3d30*/  @!P5 BRA `(.L_x_97) ;  /* 0x000000000004d947 */ /* 0x000fea0003800000 */
[----:B------:R2:W5:Y:S02]  /*3d40*/  LDG.E.LTC128B.U16 R118, desc[UR38][R10.64] ;  /* 0x000000260a767981 */ /* 0x000564000c1e1520 */
.L_x_97:
[----:B------:R-:W-:Y:S05]  /*3d50*/  BSYNC B1 ;  /* 0x0000000000017941 */ /* 0x000fea0003800000 */
.L_x_96:
[----:B-1---5:R-:W-:Y:S01]  /*3d60*/  HADD2.F32 R5, -RZ, R118.H0_H0 ;  /* 0x20000076ff057230 */ /* 0x022fe20000004100 */
[----:B------:R-:W-:Y:S01]  /*3d70*/  ISETP.NE.AND P3, PT, R119, RZ, PT ;  /* 0x000000ff7700720c */ /* 0x000fe20003f65270 */
[----:B------:R-:W-:Y:S03]  /*3d80*/  BSSY B1, `(.L_x_98) ;  /* 0x0000008000017945 */ /* 0x000fe60003800000 */
[----:B------:R-:W-:Y:S01]  /*3d90*/  FMUL R5, R5, R90 ;  /* 0x0000005a05057220 */ /* 0x000fe20000400000 */
[----:B------:R-:W-:-:S03]  /*3da0*/  ISETP.GT.AND P3, PT, R3, 0x88, P3 ;  /* 0x000000880300780c */ /* 0x000fc60001f64270 */
[----:B------:R-:W-:-:S05]  /*3db0*/  FFMA R5, R26, R22, R5 ;  /* 0x000000161a057223 */ /* 0x000fca0000000005 */
[----:B------:R-:W-:-:S05]  /*3dc0*/  F2FP.F16.F32.PACK_AB R5, RZ, R5 ;  /* 0x00000005ff05723e */ /* 0x000fca00000000ff */
[----:B------:R1:W-:Y:S01]  /*3dd0*/  @P5 STG.E.U16 desc[UR38][R62.64], R5 ;  /* 0x000000053e005986 */ /* 0x0003e2000c101526 */
[----:B------:R-:W-:Y:S05]  /*3de0*/  @!P3 BRA `(.L_x_99) ;  /* 0x000000000004b947 */ /* 0x000fea0003800000 */
[----:B------:R3:W5:Y:S02]  /*3df0*/  LDG.E.LTC128B.U16 R118, desc[UR38][R12.64+0x2] ;  /* 0x000002260c767981 */ /* 0x000764000c1e1520 */
.L_x_99:
[----:B------:R-:W-:Y:S05]  /*3e00*/  BSYNC B1 ;  /* 0x0000000000017941 */ /* 0x000fea0003800000 */
.L_x_98:
[----:B-1---5:R-:W-:Y:S01]  /*3e10*/  HADD2.F32 R5, -RZ, R118.H0_H0 ;  /* 0x20000076ff057230 */ /* 0x022fe20000004100 */
[----:B------:R-:W-:Y:S01]  /*3e20*/  ISETP.NE.AND P5, PT, R116, RZ, PT ;  /* 0x000000ff7400720c */ /* 0x000fe20003fa5270 */
[----:B------:R-:W-:Y:S03]  /*3e30*/  BSSY B1, `(.L_x_100) ;  /* 0x0000008000017945 */ /* 0x000fe60003800000 */
[----:B------:R-:W-:-:S04]  /*3e40*/  FMUL R4, R5, R90 ;  /* 0x0000005a05047220 */ /* 0x000fc80000400000 */
[----:B------:R-:W-:-:S05]  /*3e50*/  FFMA R4, R27, R22, R4 ;  /* 0x000000161b047223 */ /* 0x000fca0000000004 */
[----:B------:R-:W-:-:S05]  /*3e60*/  F2FP.F16.F32.PACK_AB R4, RZ, R4 ;  /* 0x00000004ff04723e */ /* 0x000fca00000000ff */
[----:B------:R1:W-:Y:S01]  /*3e70*/  @P3 STG.E.U16 desc[UR38][R64.64+0x2], R4 ;  /* 0x0000020440003986 */ /* 0x0003e2000c101526 */
[----:B------:R-:W-:-:S13]  /*3e80*/  ISETP.GT.AND P3, PT, R3, 0x80, P5 ;  /* 0x000000800300780c */ /* 0x000fda0002f64270 */
[----:B-1----:R-:W-:Y:S05]  /*3e90*/  @!P3 BRA `(.L_x_101) ;  /* 0x000000000004b947 */ /* 0x002fea0003800000 */
[----:B------:R1:W5:Y:S02]  /*3ea0*/  LDG.E.LTC128B.U16 R118, desc[UR38][R58.64+0x10] ;  /* 0x000010263a767981 */ /* 0x000364000c1e1520 */
.L_x_101:
[----:B------:R-:W-:Y:S05]  /*3eb0*/  BSYNC B1 ;  /* 0x0000000000017941 */ /* 0x000fea0003800000 */
.L_x_100:
[----:B-----5:R-:W-:Y:S01]  /*3ec0*/  HADD2.F32 R5, -RZ, R118.H0_H0 ;  /* 0x20000076ff057230 */ /* 0x020fe20000004100 */
[----:B------:R-:W-:Y:S01]  /*3ed0*/  ISETP.NE.AND P5, PT, R117, RZ, PT ;  /* 0x000000ff7500720c */ /* 0x000fe20003fa5270 */
[----:B------:R-:W-:Y:S01]  /*3ee0*/  @P3 IMAD.MOV.U32 R4, RZ, RZ, R14 ;  /* 0x000000ffff043224 */ /* 0x000fe200078e000e */
[----:B------:R-:W-:Y:S02]  /*3ef0*/  BSSY B1, `(.L_x_102) ;  /* 0x000000a000017945 */ /* 0x000fe40003800000 */
[----:B------:R-:W-:-:S04]  /*3f00*/  FMUL R5, R5, R90 ;  /* 0x0000005a05057220 */ /* 0x000fc80000400000 */
[----:B------:R-:W-:-:S05]  /*3f10*/  FFMA R5, R28, R22, R5 ;  /* 0x000000161c057223 */ /* 0x000fca0000000005 */
[----:B------:R-:W-:-:S04]  /*3f20*/  F2FP.F16.F32.PACK_AB R5, RZ, R5 ;  /* 0x00000005ff05723e */ /* 0x000fc800000000ff */
[----:B------:R-:W-:Y:S01]  /*3f30*/  PRMT R8, R5, 0x7610, R8 ;  /* 0x0000761005087816 */ /* 0x000fe20000000008 */
[----:B------:R-:W-:-:S05]  /*3f40*/  @P3 IMAD.MOV.U32 R5, RZ, RZ, R15 ;  /* 0x000000ffff053224 */ /* 0x000fca00078e000f */
[----:B------:R4:W-:Y:S01]  /*3f50*/  @P3 STG.E.U16 desc[UR38][R4.64+0x10], R8 ;  /* 0x0000100804003986 */ /* 0x0009e2000c101526 */
[----:B------:R-:W-:-:S13]  /*3f60*/  ISETP.GT.AND P3, PT, R3, 0x80, P5 ;  /* 0x000000800300780c */ /* 0x000fda0002f64270 */
[----:B----4-:R-:W-:Y:S05]  /*3f70*/  @!P3 BRA `(.L_x_103) ;  /* 0x000000000004b947 */ /* 0x010fea0003800000 */
[----:B------:R4:W5:Y:S02]  /*3f80*/  LDG.E.LTC128B.U16 R118, desc[UR38][R58.64+0x12] ;  /* 0x000012263a767981 */ /* 0x000964000c1e1520 */
.L_x_103:
[----:B------:R-:W-:Y:S05]  /*3f90*/  BSYNC B1 ;  /* 0x0000000000017941 */ /* 0x000fea0003800000 */
.L_x_102:
[----:B-----5:R-:W-:Y:S01]  /*3fa0*/  HADD2.F32 R5, -RZ, R118.H0_H0 ;  /* 0x20000076ff057230 */ /* 0x020fe20000004100 */
[----:B------:R-:W-:Y:S04]  /*3fb0*/  BSSY B1, `(.L_x_104) ;  /* 0x000000c000017945 */ /* 0x000fe80003800000 */
[----:B------:R-:W-:Y:S01]  /*3fc0*/  FMUL R4, R5, R90 ;  /* 0x0000005a05047220 */ /* 0x000fe20000400000 */
[----:B------:R-:W-:-:S03]  /*3fd0*/  @P3 IMAD.MOV.U32 R5, RZ, RZ, R15 ;  /* 0x000000ffff053224 */ /* 0x000fc600078e000f */
[----:B------:R-:W-:-:S05]  /*3fe0*/  FFMA R4, R29, R22, R4 ;  /* 0x000000161d047223 */ /* 0x000fca0000000004 */
[----:B------:R-:W-:-:S04]  /*3ff0*/  F2FP.F16.F32.PACK_AB R4, RZ, R4 ;  /* 0x00000004ff04723e */ /* 0x000fc800000000ff */
[----:B------:R-:W-:Y:S01]  /*4000*/  PRMT R8, R4, 0x7610, R8 ;  /* 0x0000761004087816 */ /* 0x000fe20000000008 */
[----:B------:R-:W-:-:S05]  /*4010*/  @P3 IMAD.MOV.U32 R4, RZ, RZ, R14 ;  /* 0x000000ffff043224 */ /* 0x000fca00078e000e */
[----:B------:R0:W-:Y:S01]  /*4020*/  @P3 STG.E.U16 desc[UR38][R4.64+0x12], R8 ;  /* 0x0000120804003986 */ /* 0x0001e2000c101526 */
[----:B------:R-:W-:-:S04]  /*4030*/  ISETP.NE.AND P3, PT, R116, RZ, PT ;  /* 0x000000ff7400720c */ /* 0x000fc80003f65270 */
[----:B------:R-:W-:-:S13]  /*4040*/  ISETP.GT.AND P3, PT, R3, 0x88, P3 ;  /* 0x000000880300780c */ /* 0x000fda0001f64270 */
[----:B0-----:R-:W-:Y:S05]  /*4050*/  @!P3 BRA `(.L_x_105) ;  /* 0x000000000004b947 */ /* 0x001fea0003800000 */
[----:B------:R0:W5:Y:S02]  /*4060*/  LDG.E.LTC128B.U16 R118, desc[UR38][R12.64+0x10] ;  /* 0x000010260c767981 */ /* 0x000164000c1e1520 */
.L_x_105:
[----:B------:R-:W-:Y:S05]  /*4070*/  BSYNC B1 ;  /* 0x0000000000017941 */ /* 0x000fea0003800000 */
.L_x_104:
        /* <DEDUP_REMOVED lines=9> */
.L_x_107:
[----:B------:R-:W-:Y:S05]  /*4110*/  BSYNC B1 ;  /* 0x0000000000017941 */ /* 0x000fea0003800000 */
.L_x_106:
[----:B-----5:R-:W-:Y:S01]  /*4120*/  HADD2.F32 R5, -RZ, R118.H0_H0 ;  /* 0x20000076ff057230 */ /* 0x020fe20000004100 */
[----:B------:R-:W-:Y:S01]  /*4130*/  ISETP.NE.AND P5, PT, R101, RZ, PT ;  /* 0x000000ff6500720c */ /* 0x000fe20003fa5270 */
[----:B------:R-:W-:Y:S03]  /*4140*/  BSSY B1, `(.L_x_108) ;  /* 0x000000b000017945 */ /* 0x000fe60003800000 */
[----:B------:R-:W-:Y:S01]  /*4150*/  FMUL R4, R5, R90 ;  /* 0x0000005a05047220 */ /* 0x000fe20000400000 */
[----:B------:R-:W-:-:S03]  /*4160*/  @P3 IMAD.MOV.U32 R5, RZ, RZ, R7 ;  /* 0x000000ffff053224 */ /* 0x000fc600078e0007 */
[----:B------:R-:W-:-:S05]  /*4170*/  FFMA R4, R31, R22, R4 ;  /* 0x000000161f047223 */ /* 0x000fca0000000004 */
[----:B------:R-:W-:-:S04]  /*4180*/  F2FP.F16.F32.PACK_AB R4, RZ, R4 ;  /* 0x00000004ff04723e */ /* 0x000fc800000000ff */
[----:B------:R-:W-:Y:S01]  /*4190*/  PRMT R8, R4, 0x7610, R8 ;  /* 0x0000761004087816 */ /* 0x000fe20000000008 */
[----:B------:R-:W-:-:S05]  /*41a0*/  @P3 IMAD.MOV.U32 R4, RZ, RZ, R6 ;  /* 0x000000ffff043224 */ /* 0x000fca00078e0006 */
[----:B------:R0:W-:Y:S01]  /*41b0*/  @P3 STG.E.U16 desc[UR38][R4.64+0x12], R8 ;  /* 0x0000120804003986 */ /* 0x0001e2000c101526 */
[----:B------:R-:W-:-:S13]  /*41c0*/  ISETP.GT.AND P3, PT, R3, 0x80, P5 ;  /* 0x000000800300780c */ /* 0x000fda0002f64270 */
[----:B0-----:R-:W-:Y:S05]  /*41d0*/  @!P3 BRA `(.L_x_109) ;  /* 0x000000000004b947 */ /* 0x001fea0003800000 */
[----:B------:R0:W5:Y:S02]  /*41e0*/  LDG.E.LTC128B.U16 R118, desc[UR38][R58.64+0x20] ;  /* 0x000020263a767981 */ /* 0x000164000c1e1520 */
.L_x_109:
[----:B------:R-:W-:Y:S05]  /*41f0*/  BSYNC B1 ;  /* 0x0000000000017941 */ /* 0x000fea0003800000 */
.L_x_108:
        /* <DEDUP_REMOVED lines=13> */
.L_x_111:
[----:B------:R-:W-:Y:S05]  /*42d0*/  BSYNC B1 ;  /* 0x0000000000017941 */ /* 0x000fea0003800000 */
.L_x_110:
        /* <DEDUP_REMOVED lines=13> */
.L_x_113:
[----:B------:R-:W-:Y:S05]  /*43b0*/  BSYNC B1 ;  /* 0x0000000000017941 */ /* 0x000fea0003800000 */
.L_x_112:
[----:B-----5:R-:W-:Y:S01]  /*43c0*/  HADD2.F32 R5, -RZ, R118.H0_H0 ;  /* 0x20000076ff057230 */ /* 0x020fe20000004100 */
[----:B------:R-:W-:Y:S01]  /*43d0*/  BSSY B1, `(.L_x_114) ;  /* 0x000000b000017945 */ /* 0x000fe20003800000 */
[----:B------:R-:W-:-:S03]  /*43e0*/  @P3 IMAD.MOV.U32 R4, RZ, RZ, R6 ;  /* 0x000000ffff043224 */ /* 0x000fc600078e0006 */
        /* <DEDUP_REMOVED lines=9> */
.L_x_115:
[----:B------:R-:W-:Y:S05]  /*4480*/  BSYNC B1 ;  /* 0x0000000000017941 */ /* 0x000fea0003800000 */
.L_x_114:
        /* <DEDUP_REMOVED lines=13> */
.L_x_117:
[----:B------:R-:W-:Y:S05]  /*4560*/  BSYNC B1 ;  /* 0x0000000000017941 */ /* 0x000fea0003800000 */
.L_x_116:
        /* <DEDUP_REMOVED lines=13> */
.L_x_119:
[----:B------:R-:W-:Y:S05]  /*4640*/  BSYNC B1 ;  /* 0x0000000000017941 */ /* 0x000fea0003800000 */
.L_x_118:
        /* <DEDUP_REMOVED lines=13> */
.L_x_121:
[----:B------:R-:W-:Y:S05]  /*4720*/  BSYNC B1 ;  /* 0x0000000000017941 */ /* 0x000fea0003800000 */
.L_x_120:
        /* <DEDUP_REMOVED lines=12> */
.L_x_123:
[----:B------:R-:W-:Y:S05]  /*47f0*/  BSYNC B1 ;  /* 0x0000000000017941 */ /* 0x000fea0003800000 */
.L_x_122:
        /* <DEDUP_REMOVED lines=13> */
.L_x_125:
[----:B------:R-:W-:Y:S05]  /*48d0*/  BSYNC B1 ;  /* 0x0000000000017941 */ /* 0x000fea0003800000 */
.L_x_124:
        /* <DEDUP_REMOVED lines=13> */
.L_x_127:
[----:B------:R-:W-:Y:S05]  /*49b0*/  BSYNC B1 ;  /* 0x0000000000017941 */ /* 0x000fea0003800000 */
.L_x_126:
        /* <DEDUP_REMOVED lines=13> */
.L_x_129:
[----:B------:R-:W-:Y:S05]  /*4a90*/  BSYNC B1 ;  /* 0x0000000000017941 */ /* 0x000fea0003800000 */
.L_x_128:
        /* <DEDUP_REMOVED lines=12> */
.L_x_131:
[----:B------:R-:W-:Y:S05]  /*4b60*/  BSYNC B1 ;  /* 0x0000000000017941 */ /* 0x000fea0003800000 */
.L_x_130:
        /* <DEDUP_REMOVED lines=13> */
.L_x_133:
[----:B------:R-:W-:Y:S05]  /*4c40*/  BSYNC B1 ;  /* 0x0000000000017941 */ /* 0x000fea0003800000 */
.L_x_132:
        /* <DEDUP_REMOVED lines=12> */
.L_x_135:
[----:B------:R-:W-:Y:S05]  /*4d10*/  BSYNC B1 ;  /* 0x0000000000017941 */ /* 0x000fea0003800000 */
.L_x_134:
        /* <DEDUP_REMOVED lines=12> */
.L_x_137:
[----:B------:R-:W-:Y:S05]  /*4de0*/  BSYNC B1 ;  /* 0x0000000000017941 */ /* 0x000fea0003800000 */
.L_x_136:
        /* <DEDUP_REMOVED lines=12> */
.L_x_139:
[----:B------:R-:W-:Y:S05]  /*4eb0*/  BSYNC B1 ;  /* 0x0000000000017941 */ /* 0x000fea0003800000 */
.L_x_138:
        /* <DEDUP_REMOVED lines=12> */
.L_x_141:
[----:B------:R-:W-:Y:S05]  /*4f80*/  BSYNC B1 ;  /* 0x0000000000017941 */ /* 0x000fea0003800000 */
.L_x_140:
        /* <DEDUP_REMOVED lines=12> */
.L_x_143:
[----:B------:R-:W-:Y:S05]  /*5050*/  BSYNC B1 ;  /* 0x0000000000017941 */ /* 0x000fea0003800000 */
.L_x_142:
[----:B-----5:R-:W-:Y:S01]  /*5060*/  HADD2.F32 R5, -RZ, R118.H0_H0 ;  /* 0x20000076ff057230 */ /* 0x020fe20000004100 */
[----:B------:R-:W-:Y:S01]  /*5070*/  ISETP.GT.AND P6, PT, R3, 0x88, P6 ;  /* 0x000000880300780c */ /* 0x000fe200037c4270 */
        /* <DEDUP_REMOVED lines=8> */
[----:B------:R-:W-:Y:S05]  /*5100*/  @!P6 BRA `(.L_x_145) ;  /* 0x000000000004e947 */ /* 0x000fea0003800000 */
[----:B------:R0:W5:Y:S02]  /*5110*/  LDG.E.LTC128B.U16 R118, desc[UR38][R12.64+0x60] ;  /* 0x000060260c767981 */ /* 0x000164000c1e1520 */
.L_x_145:
[----:B------:R-:W-:Y:S05]  /*5120*/  BSYNC B1 ;  /* 0x0000000000017941 */ /* 0x000fea0003800000 */
.L_x_144:
[----:B0----5:R-:W-:Y:S01]  /*5130*/  HADD2.F32 R5, -RZ, R118.H0_H0 ;  /* 0x20000076ff057230 */ /* 0x021fe20000004100 */
[----:B------:R-:W-:Y:S01]  /*5140*/  ISETP.GT.AND P2, PT, R3, 0x88, P2 ;  /* 0x000000880300780c */ /* 0x000fe20001744270 */
        /* <DEDUP_REMOVED lines=8> */
[----:B------:R-:W-:Y:S05]  /*51d0*/  @!P2 BRA `(.L_x_147) ;  /* 0x000000000004a947 */ /* 0x000fea0003800000 */
[----:B------:R0:W5:Y:S02]  /*51e0*/  LDG.E.LTC128B.U16 R118, desc[UR38][R12.64+0x62] ;  /* 0x000062260c767981 */ /* 0x000164000c1e1520 */
.L_x_147:
[----:B------:R-:W-:Y:S05]  /*51f0*/  BSYNC B1 ;  /* 0x0000000000017941 */ /* 0x000fea0003800000 */
.L_x_146:
[----:B0----5:R-:W-:Y:S01]  /*5200*/  HADD2.F32 R5, -RZ, R118.H0_H0 ;  /* 0x20000076ff057230 */ /* 0x021fe20000004100 */
        /* <DEDUP_REMOVED lines=11> */
.L_x_149:
[----:B------:R-:W-:Y:S05]  /*52c0*/  BSYNC B1 ;  /* 0x0000000000017941 */ /* 0x000fea0003800000 */
.L_x_148:
        /* <DEDUP_REMOVED lines=12> */
.L_x_151:
[----:B------:R-:W-:Y:S05]  /*5390*/  BSYNC B1 ;  /* 0x0000000000017941 */ /* 0x000fea0003800000 */
.L_x_150:
[----:B0----5:R-:W-:Y:S01]  /*53a0*/  HADD2.F32 R5, -RZ, R118.H0_H0 ;  /* 0x20000076ff057230 */ /* 0x021fe20000004100 */
[----:B------:R-:W-:Y:S01]  /*53b0*/  ISETP.GT.AND P1, PT, R3, 0x88, P1 ;  /* 0x000000880300780c */ /* 0x000fe20000f24270 */
[----:B------:R-:W-:Y:S03]  /*53c0*/  BSSY B1, `(.L_x_152) ;  /* 0x0000007000017945 */ /* 0x000fe60003800000 */
[----:B------:R-:W-:-:S04]  /*53d0*/  FMUL R4, R5, R90 ;  /* 0x0000005a05047220 */ /* 0x000fc80000400000 */
[----:B------:R-:W-:-:S05]  /*53e0*/  FFMA R4, R53, R22, R4 ;  /* 0x0000001635047223 */ /* 0x000fca0000000004 */
[----:B------:R-:W-:-:S05]  /*53f0*/  F2FP.F16.F32.PACK_AB R4, RZ, R4 ;  /* 0x00000004ff04723e */ /* 0x000fca00000000ff */
[----:B------:R0:W-:Y:S01]  /*5400*/  @P2 STG.E.U16 desc[UR38][R14.64+0x72], R4 ;  /* 0x000072040e002986 */ /* 0x0001e2000c101526 */
[----:B------:R-:W-:Y:S05]  /*5410*/  @!P1 BRA `(.L_x_153) ;  /* 0x0000000000049947 */ /* 0x000fea0003800000 */
[----:B------:R0:W5:Y:S02]  /*5420*/  LDG.E.LTC128B.U16 R118, desc[UR38][R12.64+0x70] ;  /* 0x000070260c767981 */ /* 0x000164000c1e1520 */
.L_x_153:
[----:B------:R-:W-:Y:S05]  /*5430*/  BSYNC B1 ;  /* 0x0000000000017941 */ /* 0x000fea0003800000 */
.L_x_152:
[----:B-----5:R-:W-:Y:S01]  /*5440*/  HADD2.F32 R5, -RZ, R118.H0_H0 ;  /* 0x20000076ff057230 */ /* 0x020fe20000004100 */
[----:B------:R-:W-:Y:S01]  /*5450*/  ISETP.GT.AND P0, PT, R3, 0x88, P0 ;  /* 0x000000880300780c */ /* 0x000fe20000704270 */
[----:B0-----:R-:W-:Y:S01]  /*5460*/  @P1 IMAD.MOV.U32 R4, RZ, RZ, R6 ;  /* 0x000000ffff041224 */ /* 0x001fe200078e0006 */
        /* <DEDUP_REMOVED lines=9> */
.L_x_155:
[----:B------:R-:W-:Y:S05]  /*5500*/  BSYNC B1 ;  /* 0x0000000000017941 */ /* 0x000fea0003800000 */
.L_x_154:
[----:B------:R-:W-:Y:S05]  /*5510*/  @!P0 BRA `(.L_x_156) ;  /* 0x0000001400688947 */ /* 0x000fea0003800000 */
[----:B-----5:R-:W-:-:S05]  /*5520*/  HADD2.F32 R3, -RZ, R118.H0_H0 ;  /* 0x20000076ff037230 */ /* 0x020fca0000004100 */
[----:B0-----:R-:W-:-:S04]  /*5530*/  FMUL R4, R3, R90 ;  /* 0x0000005a03047220 */ /* 0x001fc80000400000 */
[----:B------:R-:W-:-:S05]  /*5540*/  FFMA R4, R55, R22, R4 ;  /* 0x0000001637047223 */ /* 0x000fca0000000004 */
[----:B------:R-:W-:-:S05]  /*5550*/  F2FP.F16.F32.PACK_AB R4, RZ, R4 ;  /* 0x00000004ff04723e */ /* 0x000fca00000000ff */
[----:B------:R0:W-:Y:S01]  /*5560*/  STG.E.U16 desc[UR38][R6.64+0x72], R4 ;  /* 0x0000720406007986 */ /* 0x0001e2000c101526 */
[----:B------:R-:W-:Y:S05]  /*5570*/  BRA `(.L_x_156) ;  /* 0x0000001400507947 */ /* 0x000fea0003800000 */
.L_x_33:
[----:B------:R-:W-:Y:S01]  /*5580*/  ULDC.64 UR4, c[0x0][0x5c0] ;  /* 0x0001700000047ab9 */ /* 0x000fe20000000a00 */
[----:B------:R-:W-:Y:S01]  /*5590*/  ISETP.GT.AND P4, PT, R4, 0x1, PT ;  /* 0x000000010400780c */ /* 0x000fe20003f84270 */
[-C--:B------:R-:W-:Y:S01]  /*55a0*/  FMUL R56, R56, R22.reuse ;  /* 0x0000001638387220 */ /* 0x080fe20000400000 */
[----:B------:R-:W-:Y:S01]  /*55b0*/  LEA R10, P1, R110, UR4, 0x1 ;  /* 0x000000046e0a7c11 */ /* 0x000fe2000f8208ff */
[-C--:B------:R-:W-:Y:S01]  /*55c0*/  FMUL R57, R57, R22.reuse ;  /* 0x0000001639397220 */ /* 0x080fe20000400000 */
[C---:B------:R-:W-:Y:S01]  /*55d0*/  IMAD.SHL.U32 R7, R91.reuse, 0x2, RZ ;  /* 0x000000025b077824 */ /* 0x040fe200078e00ff */
[----:B------:R-:W-:Y:S01]  /*55e0*/  SHF.L.U64.HI R5, R91, 0x1, R94 ;  /* 0x000000015b057819 */ /* 0x000fe2000001025e */
[----:B------:R-:W-:Y:S01]  /*55f0*/  IMAD.SHL.U32 R23, R92, 0x2, RZ ;  /* 0x000000025c177824 */ /* 0x000fe200078e00ff */
[----:B------:R-:W-:Y:S01]  /*5600*/  LEA.HI.X R11, R110, UR5, R113, 0x1, P1 ;  /* 0x000000056e0b7c11 */ /* 0x000fe200088f0c71 */
[-C--:B------:R-:W-:Y:S01]  /*5610*/  FMUL R58, R58, R22.reuse ;  /* 0x000000163a3a7220 */ /* 0x080fe20000400000 */
[----:B------:R-:W-:Y:S01]  /*5620*/  ISETP.GT.AND P1, PT, R3, RZ, P4 ;  /* 0x000000ff0300720c */ /* 0x000fe20002724270 */
[----:B------:R-:W-:Y:S01]  /*5630*/  FMUL R59, R59, R22 ;  /* 0x000000163b3b7220 */ /* 0x000fe20000400000 */
[----:B------:R-:W-:Y:S01]  /*5640*/  F2FP.F16.F32.PACK_AB R56, RZ, R56 ;  /* 0x00000038ff38723e */ /* 0x000fe200000000ff */
[-C--:B------:R-:W-:Y:S01]  /*5650*/  FMUL R60, R60, R22.reuse ;  /* 0x000000163c3c7220 */ /* 0x080fe20000400000 */
[----:B------:R-:W-:Y:S01]  /*5660*/  F2FP.F16.F32.PACK_AB R57, RZ, R57 ;  /* 0x00000039ff39723e */ /* 0x000fe200000000ff */
[----:B------:R-:W-:Y:S01]  /*5670*/  FMUL R61, R61, R22 ;  /* 0x000000163d3d7220 */ /* 0x000fe20000400000 */
[----:B------:R-:W-:Y:S01]  /*5680*/  SHF.L.U64.HI R13, R92, 0x1, R93 ;  /* 0x000000015c0d7819 */ /* 0x000fe2000001025d */
[----:B------:R-:W-:Y:S01]  /*5690*/  @P0 STG.E.U16 desc[UR38][R10.64], R56 ;  /* 0x000000380a000986 */ /* 0x000fe2000c101526 */
[----:B------:R-:W-:Y:S01]  /*56a0*/  IADD3 R8, P0, R7, R10, RZ ;  /* 0x0000000a07087210 */ /* 0x000fe20007f1e0ff */
[-C--:B------:R-:W-:Y:S01]  /*56b0*/  FMUL R62, R62, R22.reuse ;  /* 0x000000163e3e7220 */ /* 0x080fe20000400000 */
[----:B------:R-:W-:Y:S01]  /*56c0*/  ISETP.GT.AND P2, PT, R3, 0x8, P5 ;  /* 0x000000080300780c */ /* 0x000fe20002f44270 */
[----:B------:R-:W-:Y:S01]  /*56d0*/  FMUL R63, R63, R22 ;  /* 0x000000163f3f7220 */ /* 0x000fe20000400000 */
[----:B------:R-:W-:Y:S01]  /*56e0*/  ISETP.GT.AND P3, PT, R4, 0x8, PT ;  /* 0x000000080400780c */ /* 0x000fe20003f64270 */
[----:B------:R-:W-:Y:S01]  /*56f0*/  IMAD.X R9, R5, 0x1, R11, P0 ;  /* 0x0000000105097824 */ /* 0x000fe200000e060b */
[----:B------:R-:W-:Y:S01]  /*5700*/  @P1 STG.E.U16 desc[UR38][R10.64+0x2], R57 ;  /* 0x000002390a001986 */ /* 0x000fe2000c101526 */
[----:B------:R-:W-:Y:S01]  /*5710*/  IADD3 R6, P0, P1, R23, R10, R7 ;  /* 0x0000000a17067210 */ /* 0x000fe2000791e007 */
[----:B------:R-:W-:Y:S01]  /*5720*/  FMUL R64, R64, R22 ;  /* 0x0000001640407220 */ /* 0x000fe20000400000 */
[----:B------:R-:W-:Y:S01]  /*5730*/  F2FP.F16.F32.PACK_AB R58, RZ, R58 ;  /* 0x0000003aff3a723e */ /* 0x000fe200000000ff */
[-C--:B------:R-:W-:Y:S01]  /*5740*/  FMUL R65, R65, R22.reuse ;  /* 0x0000001641417220 */ /* 0x080fe20000400000 */
[----:B------:R-:W-:Y:S01]  /*5750*/  IADD3.X R7, R13, R11, R5, P0, P1 ;  /* 0x0000000b0d077210 */ /* 0x000fe200007e2405 */
[-C--:B------:R-:W-:Y:S01]  /*5760*/  FMUL R66, R66, R22.reuse ;  /* 0x0000001642427220 */ /* 0x080fe20000400000 */
[----:B------:R-:W-:Y:S01]  /*5770*/  ISETP.GT.AND P1, PT, R3, 0x8, P4 ;  /* 0x000000080300780c */ /* 0x000fe20002724270 */
[-C--:B------:R-:W-:Y:S01]  /*5780*/  FMUL R67, R67, R22.reuse ;  /* 0x0000001643437220 */ /* 0x080fe20000400000 */
[----:B------:R-:W-:Y:S01]  /*5790*/  ISETP.GT.AND P0, PT, R3, RZ, P3 ;  /* 0x000000ff0300720c */ /* 0x000fe20001f04270 */
[----:B------:R-:W-:Y:S01]  /*57a0*/  @P2 STG.E.U16 desc[UR38][R8.64], R58 ;  /* 0x0000003a08002986 */ /* 0x000fe2000c101526 */
[----:B------:R-:W-:Y:S01]  /*57b0*/  F2FP.F16.F32.PACK_AB R59, RZ, R59 ;  /* 0x0000003bff3b723e */ /* 0x000fe200000000ff */
[----:B------:R-:W-:Y:S01]  /*57c0*/  FMUL R68, R68, R22 ;  /* 0x0000001644447220 */ /* 0x000fe20000400000 */
[----:B------:R-:W-:Y:S01]  /*57d0*/  F2FP.F16.F32.PACK_AB R60, RZ, R60 ;  /* 0x0000003cff3c723e */ /* 0x000fe200000000ff */
[-C--:B------:R-:W-:Y:S01]  /*57e0*/  FMUL R69, R69, R22.reuse ;  /* 0x0000001645457220 */ /* 0x080fe20000400000 */
[----:B------:R-:W-:Y:S01]  /*57f0*/  ISETP.GT.AND P2, PT, R4, 0x9, PT ;  /* 0x000000090400780c */ /* 0x000fe20003f44270 */
[-C--:B------:R-:W-:Y:S01]  /*5800*/  FMUL R70, R70, R22.reuse ;  /* 0x0000001646467220 */ /* 0x080fe20000400000 */
[----:B------:R-:W-:Y:S01]  /*5810*/  F2FP.F16.F32.PACK_AB R61, RZ, R61 ;  /* 0x0000003dff3d723e */ /* 0x000fe200000000ff */
[----:B------:R-:W-:Y:S01]  /*5820*/  FMUL R71, R71, R22 ;  /* 0x0000001647477220 */ /* 0x000fe20000400000 */
[----:B------:R-:W-:Y:S01]  /*5830*/  F2FP.F16.F32.PACK_AB R62, RZ, R62 ;  /* 0x0000003eff3e723e */ /* 0x000fe200000000ff */
[----:B------:R-:W-:Y:S01]  /*5840*/  @P1 STG.E.U16 desc[UR38][R8.64+0x2], R59 ;  /* 0x0000023b08001986 */ /* 0x000fe2000c101526 */
[----:B------:R-:W-:Y:S01]  /*5850*/  F2FP.F16.F32.PACK_AB R63, RZ, R63 ;  /* 0x0000003fff3f723e */ /* 0x000fe200000000ff */
[----:B------:R-:W-:Y:S01]  /*5860*/  FMUL R72, R72, R22 ;  /* 0x0000001648487220 */ /* 0x000fe20000400000 */
[----:B------:R-:W-:Y:S01]  /*5870*/  F2FP.F16.F32.PACK_AB R64, RZ, R64 ;  /* 0x00000040ff40723e */ /* 0x000fe200000000ff */
[----:B------:R-:W-:Y:S01]  /*5880*/  @P0 STG.E.U16 desc[UR38][R10.64+0x10], R60 ;  /* 0x0000103c0a000986 */ /* 0x000fe2000c101526 */
[----:B------:R-:W-:Y:S01]  /*5890*/  ISETP.GT.AND P0, PT, R3, RZ, P2 ;  /* 0x000000ff0300720c */ /* 0x000fe20001704270 */
[-C--:B------:R-:W-:Y:S01]  /*58a0*/  FMUL R73, R73, R22.reuse ;  /* 0x0000001649497220 */ /* 0x080fe20000400000 */
[----:B------:R-:W-:Y:S01]  /*58b0*/  ISETP.GT.AND P1, PT, R4, 0x11, PT ;  /* 0x000000110400780c */ /* 0x000fe20003f24270 */
[-C--:B------:R-:W-:Y:S01]  /*58c0*/  FMUL R74, R74, R22.reuse ;  /* 0x000000164a4a7220 */ /* 0x080fe20000400000 */
[----:B------:R-:W-:Y:S01]  /*58d0*/  F2FP.F16.F32.PACK_AB R65, RZ, R65 ;  /* 0x00000041ff41723e */ /* 0x000fe200000000ff */
[----:B------:R-:W-:Y:S01]  /*58e0*/  FMUL R75, R75, R22 ;  /* 0x000000164b4b7220 */ /* 0x000fe20000400000 */
[----:B------:R-:W-:Y:S01]  /*58f0*/  F2FP.F16.F32.PACK_AB R66, RZ, R66 ;  /* 0x00000042ff42723e */ /* 0x000fe200000000ff */
[-C--:B------:R-:W-:Y:S01]  /*5900*/  FMUL R76, R76, R22.reuse ;  /* 0x000000164c4c7220 */ /* 0x080fe20000400000 */
[----:B------:R-:W-:Y:S01]  /*5910*/  F2FP.F16.F32.PACK_AB R67, RZ, R67 ;  /* 0x00000043ff43723e */ /* 0x000fe200000000ff */
[----:B------:R-:W-:Y:S01]  /*5920*/  FMUL R77, R77, R22 ;  /* 0x000000164d4d7220 */ /* 0x000fe20000400000 */
[----:B------:R-:W-:Y:S01]  /*5930*/  F2FP.F16.F32.PACK_AB R68, RZ, R68 ;  /* 0x00000044ff44723e */ /* 0x000fe200000000ff */
[-C--:B------:R-:W-:Y:S01]  /*5940*/  FMUL R78, R78, R22.reuse ;  /* 0x000000164e4e7220 */ /* 0x080fe20000400000 */
[----:B------:R-:W-:Y:S01]  /*5950*/  F2FP.F16.F32.PACK_AB R69, RZ, R69 ;  /* 0x00000045ff45723e */ /* 0x000fe200000000ff */
[----:B------:R-:W-:Y:S01]  /*5960*/  @P0 STG.E.U16 desc[UR38][R10.64+0x12], R61 ;  /* 0x0000123d0a000986 */ /* 0x000fe2000c101526 */
[----:B------:R-:W-:Y:S01]  /*5970*/  ISETP.GT.AND P0, PT, R3, 0x8, P3 ;  /* 0x000000080300780c */ /* 0x000fe20001f04270 */
        /* <DEDUP_REMOVED lines=14> */
[-C--:B------:R-:W-:Y:S01]  /*5a60*/  FMUL R85, R85, R22.reuse ;  /* 0x0000001655557220 */ /* 0x080fe20000400000 */
[----:B------:R-:W-:Y:S01]  /*5a70*/  ISETP.GT.AND P2, PT, R4, 0x10, PT ;  /* 0x000000100400780c */ /* 0x000fe20003f44270 */
        /* <DEDUP_REMOVED lines=10> */
[----:B------:R-:W-:Y:S01]  /*5b20*/  @P0 STG.E.U16 desc[UR38][R8.64+0x12], R63 ;  /* 0x0000123f08000986 */ /* 0x000fe2000c101526 */
[----:B------:R-:W-:Y:S01]  /*5b30*/  ISETP.GT.AND P0, PT, R3, RZ, P2 ;  /* 0x000000ff0300720c */ /* 0x000fe20001704270 */
        /* <DEDUP_REMOVED lines=12> */
[----:B------:R-:W-:Y:S01]  /*5c00*/  @P0 STG.E.U16 desc[UR38][R10.64+0x20], R64 ;  /* 0x000020400a000986 */ /* 0x000fe2000c101526 */
[----:B------:R-:W-:Y:S01]  /*5c10*/  ISETP.GT.AND P0, PT, R3, RZ, P1 ;  /* 0x000000ff0300720c */ /* 0x000fe20000f04270 */
        /* <DEDUP_REMOVED lines=13> */
[----:B------:R-:W-:Y:S01]  /*5cf0*/  ISETP.GT.AND P0, PT, R3, 0x8, P2 ;  /* 0x000000080300780c */ /* 0x000fe20001704270 */
        /* <DEDUP_REMOVED lines=36> */
[----:B------:R-:W-:Y:S01]  /*5f40*/  FMUL R55, R55, R22 ;  /* 0x0000001637377220 */ /* 0x000fe20000400000 */
[----:B------:R-:W-:-:S02]  /*5f50*/  F2FP.F16.F32.PACK_AB R41, RZ, R41 ;  /* 0x00000029ff29723e */ /* 0x000fc400000000ff */
[----:B------:R-:W-:Y:S01]  /*5f60*/  F2FP.F16.F32.PACK_AB R42, RZ, R42 ;  /* 0x0000002aff2a723e */ /* 0x000fe200000000ff */
[----:B------:R-:W-:Y:S01]  /*5f70*/  @P0 STG.E.U16 desc[UR38][R10.64+0x30], R68 ;  /* 0x000030440a000986 */ /* 0x000fe2000c101526 */
[----:B------:R-:W-:Y:S02]  /*5f80*/  ISETP.GT.AND P0, PT, R3, RZ, P1 ;  /* 0x000000ff0300720c */ /* 0x000fe40000f04270 */
[----:B------:R-:W-:Y:S02]  /*5f90*/  F2FP.F16.F32.PACK_AB R43, RZ, R43 ;  /* 0x0000002bff2b723e */ /* 0x000fe400000000ff */
[----:B------:R-:W-:Y:S02]  /*5fa0*/  F2FP.F16.F32.PACK_AB R44, RZ, R44 ;  /* 0x0000002cff2c723e */ /* 0x000fe400000000ff */
[----:B------:R-:W-:Y:S02]  /*5fb0*/  F2FP.F16.F32.PACK_AB R45, RZ, R45 ;  /* 0x0000002dff2d723e */ /* 0x000fe400000000ff */
[----:B------:R-:W-:-:S02]  /*5fc0*/  F2FP.F16.F32.PACK_AB R46, RZ, R46 ;  /* 0x0000002eff2e723e */ /* 0x000fc400000000ff */
[----:B------:R-:W-:Y:S02]  /*5fd0*/  F2FP.F16.F32.PACK_AB R47, RZ, R47 ;  /* 0x0000002fff2f723e */ /* 0x000fe400000000ff */
[----:B------:R-:W-:Y:S01]  /*5fe0*/  F2FP.F16.F32.PACK_AB R48, RZ, R48 ;  /* 0x00000030ff30723e */ /* 0x000fe200000000ff */
[----:B------:R-:W-:Y:S01]  /*5ff0*/  @P0 STG.E.U16 desc[UR38][R10.64+0x32], R69 ;  /* 0x000032450a000986 */ /* 0x000fe2000c101526 */
[----:B------:R-:W-:Y:S02]  /*6000*/  ISETP.GT.AND P0, PT, R3, 0x8, P2 ;  /* 0x000000080300780c */ /* 0x000fe40001704270 */
[----:B------:R-:W-:Y:S02]  /*6010*/  ISETP.GT.AND P2, PT, R4, 0x20, PT ;  /* 0x000000200400780c */ /* 0x000fe40003f44270 */
[----:B------:R-:W-:Y:S02]  /*6020*/  F2FP.F16.F32.PACK_AB R49, RZ, R49 ;  /* 0x00000031ff31723e */ /* 0x000fe400000000ff */
[----:B------:R-:W-:-:S02]  /*6030*/  F2FP.F16.F32.PACK_AB R50, RZ, R50 ;  /* 0x00000032ff32723e */ /* 0x000fc400000000ff */
[----:B------:R-:W-:Y:S02]  /*6040*/  F2FP.F16.F32.PACK_AB R51, RZ, R51 ;  /* 0x00000033ff33723e */ /* 0x000fe400000000ff */
[----:B------:R-:W-:Y:S02]  /*6050*/  F2FP.F16.F32.PACK_AB R52, RZ, R52 ;  /* 0x00000034ff34723e */ /* 0x000fe400000000ff */
[----:B------:R-:W-:Y:S01]  /*6060*/  F2FP.F16.F32.PACK_AB R53, RZ, R53 ;  /* 0x00000035ff35723e */ /* 0x000fe200000000ff */
[----:B------:R-:W-:Y:S01]  /*6070*/  @P0 STG.E.U16 desc[UR38][R8.64+0x30], R70 ;  /* 0x0000304608000986 */ /* 0x000fe2000c101526 */
[----:B------:R-:W-:Y:S02]  /*6080*/  ISETP.GT.AND P0, PT, R3, 0x8, P1 ;  /* 0x000000080300780c */ /* 0x000fe40000f04270 */
[----:B------:R-:W-:Y:S02]  /*6090*/  ISETP.GT.AND P1, PT, R4, 0x21, PT ;  /* 0x000000210400780c */ /* 0x000fe40003f24270 */
[----:B------:R-:W-:-:S02]  /*60a0*/  F2FP.F16.F32.PACK_AB R54, RZ, R54 ;  /* 0x00000036ff36723e */ /* 0x000fc400000000ff */
[----:B------:R-:W-:-:S07]  /*60b0*/  F2FP.F16.F32.PACK_AB R55, RZ, R55 ;  /* 0x00000037ff37723e */ /* 0x000fce00000000ff */
[----:B------:R-:W-:Y:S01]  /*60c0*/  @P0 STG.E.U16 desc[UR38][R8.64+0x32], R71 ;  /* 0x0000324708000986 */ /* 0x000fe2000c101526 */
[----:B------:R-:W-:-:S13]  /*60d0*/  ISETP.GT.AND P0, PT, R3, RZ, P2 ;  /* 0x000000ff0300720c */ /* 0x000fda0001704270 */
[----:B------:R-:W-:Y:S01]  /*60e0*/  @P0 STG.E.U16 desc[UR38][R10.64+0x40], R72 ;  /* 0x000040480a000986 */ /* 0x000fe2000c101526 */
[----:B------:R-:W-:-:S13]  /*60f0*/  ISETP.GT.AND P0, PT, R3, RZ, P1 ;  /* 0x000000ff0300720c */ /* 0x000fda0000f04270 */
[----:B------:R-:W-:Y:S01]  /*6100*/  @P0 STG.E.U16 desc[UR38][R10.64+0x42], R73 ;  /* 0x000042490a000986 */ /* 0x000fe2000c101526 */
[----:B------:R-:W-:Y:S02]  /*6110*/  ISETP.GT.AND P0, PT, R3, 0x8, P2 ;  /* 0x000000080300780c */ /* 0x000fe40001704270 */
[----:B------:R-:W-:-:S11]  /*6120*/  ISETP.GT.AND P2, PT, R4, 0x38, PT ;  /* 0x000000380400780c */ /* 0x000fd60003f44270 */
[----:B------:R-:W-:Y:S01]  /*6130*/  @P0 STG.E.U16 desc[UR38][R8.64+0x40], R74 ;  /* 0x0000404a08000986 */ /* 0x000fe2000c101526 */
[----:B------:R-:W-:Y:S02]  /*6140*/  ISETP.GT.AND P0, PT, R3, 0x8, P1 ;  /* 0x000000080300780c */ /* 0x000fe40000f04270 */
[----:B------:R-:W-:-:S11]  /*6150*/  ISETP.GT.AND P1, PT, R4, 0x28, PT ;  /* 0x000000280400780c */ /* 0x000fd60003f24270 */
[----:B------:R-:W-:Y:S01]  /*6160*/  @P0 STG.E.U16 desc[UR38][R8.64+0x42], R75 ;  /* 0x0000424b08000986 */ /* 0x000fe2000c101526 */
[----:B------:R-:W-:-:S13]  /*6170*/  ISETP.GT.AND P0, PT, R3, RZ, P1 ;  /* 0x000000ff0300720c */ /* 0x000fda0000f04270 */
[----:B------:R-:W-:Y:S01]  /*6180*/  @P0 STG.E.U16 desc[UR38][R10.64+0x50], R76 ;  /* 0x0000504c0a000986 */ /* 0x000fe2000c101526 */
[----:B------:R-:W-:-:S13]  /*6190*/  ISETP.GT.AND P0, PT, R3, RZ, P4 ;  /* 0x000000ff0300720c */ /* 0x000fda0002704270 */
[----:B------:R-:W-:Y:S01]  /*61a0*/  @P0 STG.E.U16 desc[UR38][R10.64+0x52], R77 ;  /* 0x0000524d0a000986 */ /* 0x000fe2000c101526 */
[----:B------:R-:W-:-:S13]  /*61b0*/  ISETP.GT.AND P0, PT, R3, 0x8, P1 ;  /* 0x000000080300780c */ /* 0x000fda0000f04270 */
[----:B------:R-:W-:Y:S01]  /*61c0*/  @P0 STG.E.U16 desc[UR38][R8.64+0x50], R78 ;  /* 0x0000504e08000986 */ /* 0x000fe2000c101526 */
[----:B------:R-:W-:-:S13]  /*61d0*/  ISETP.GT.AND P0, PT, R3, 0x8, P4 ;  /* 0x000000080300780c */ /* 0x000fda0002704270 */
[----:B------:R-:W-:Y:S01]  /*61e0*/  @P0 STG.E.U16 desc[UR38][R8.64+0x52], R79 ;  /* 0x0000524f08000986 */ /* 0x000fe2000c101526 */
[----:B------:R-:W-:-:S04]  /*61f0*/  ISETP.GT.AND P0, PT, R4, 0x30, PT ;  /* 0x000000300400780c */ /* 0x000fc80003f04270 */
        /* <DEDUP_REMOVED lines=8> */
[----:B------:R-:W-:-:S05]  /*6280*/  IADD3 R14, P1, R23, R8, RZ ;  /* 0x00000008170e7210 */ /* 0x000fca0007f3e0ff */
[----:B------:R-:W-:Y:S01]  /*6290*/  IMAD.X R15, R13, 0x1, R9, P1 ;  /* 0x000000010d0f7824 */ /* 0x000fe200008e0609 */
[----:B------:R-:W-:-:S13]  /*62a0*/  ISETP.GT.AND P1, PT, R3, RZ, P2 ;  /* 0x000000ff0300720c */ /* 0x000fda0001724270 */
[----:B------:R-:W-:Y:S01]  /*62b0*/  @P1 STG.E.U16 desc[UR38][R10.64+0x70], R84 ;  /* 0x000070540a001986 */ /* 0x000fe2000c101526 */
[----:B------:R-:W-:-:S05]  /*62c0*/  IADD3 R20, P1, R23, R8, RZ ;  /* 0x0000000817147210 */ /* 0x000fca0007f3e0ff */
[----:B------:R-:W-:Y:S01]  /*62d0*/  IMAD.X R21, R13, 0x1, R9, P1 ;  /* 0x000000010d157824 */ /* 0x000fe200008e0609 */
[----:B------:R-:W-:-:S05]  /*62e0*/  IADD3 R12, P1, R23, R10, RZ ;  /* 0x0000000a170c7210 */ /* 0x000fca0007f3e0ff */
[----:B------:R-:W-:Y:S01]  /*62f0*/  IMAD.X R13, R13, 0x1, R11, P1 ;  /* 0x000000010d0d7824 */ /* 0x000fe200008e060b */
[----:B------:R-:W-:-:S04]  /*6300*/  ISETP.GT.AND P1, PT, R4, 0x39, PT ;  /* 0x000000390400780c */ /* 0x000fc80003f24270 */
[----:B------:R-:W-:-:S13]  /*6310*/  ISETP.GT.AND P6, PT, R3, RZ, P1 ;  /* 0x000000ff0300720c */ /* 0x000fda0000fc4270 */
[----:B------:R-:W-:Y:S01]  /*6320*/  @P6 STG.E.U16 desc[UR38][R10.64+0x72], R85 ;  /* 0x000072550a006986 */ /* 0x000fe2000c101526 */
[----:B------:R-:W-:-:S13]  /*6330*/  ISETP.GT.AND P6, PT, R3, 0x8, P2 ;  /* 0x000000080300780c */ /* 0x000fda00017c4270 */
[----:B------:R-:W-:Y:S01]  /*6340*/  @P6 STG.E.U16 desc[UR38][R8.64+0x70], R86 ;  /* 0x0000705608006986 */ /* 0x000fe2000c101526 */
[----:B------:R-:W-:-:S13]  /*6350*/  ISETP.GT.AND P6, PT, R3, 0x8, P1 ;  /* 0x000000080300780c */ /* 0x000fda0000fc4270 */
[----:B------:R0:W-:Y:S01]  /*6360*/  @P6 STG.E.U16 desc[UR38][R8.64+0x72], R87 ;  /* 0x0000725708006986 */ /* 0x0001e2000c101526 */
[C---:B------:R-:W-:Y:S02]  /*6370*/  ISETP.GT.AND P6, PT, R3.reuse, 0x80, P5 ;  /* 0x000000800300780c */ /* 0x040fe40002fc4270 */
[----:B------:R-:W-:-:S11]  /*6380*/  ISETP.GT.AND P5, PT, R3, 0x88, P5 ;  /* 0x000000880300780c */ /* 0x000fd60002fa4270 */
[----:B------:R-:W-:Y:S01]  /*6390*/  @P6 STG.E.U16 desc[UR38][R12.64], R24 ;  /* 0x000000180c006986 */ /* 0x000fe2000c101526 */
[----:B------:R-:W-:-:S04]  /*63a0*/  ISETP.GT.AND P6, PT, R4, 0x1, PT ;  /* 0x000000010400780c */ /* 0x000fc80003fc4270 */
[----:B------:R-:W-:-:S13]  /*63b0*/  ISETP.GT.AND P6, PT, R3, 0x80, P6 ;  /* 0x000000800300780c */ /* 0x000fda00037c4270 */
[----:B0-----:R-:W-:Y:S02]  /*63c0*/  @P6 IMAD.MOV.U32 R8, RZ, RZ, R12 ;  /* 0x000000ffff086224 */ /* 0x001fe400078e000c */
[----:B------:R-:W-:-:S05]  /*63d0*/  @P6 IMAD.MOV.U32 R9, RZ, RZ, R13 ;  /* 0x000000ffff096224 */ /* 0x000fca00078e000d */
[----:B------:R0:W-:Y:S01]  /*63e0*/  @P6 STG.E.U16 desc[UR38][R8.64+0x2], R25 ;  /* 0x0000021908006986 */ /* 0x0001e2000c101526 */
[----:B------:R-:W-:-:S03]  /*63f0*/  ISETP.GT.AND P6, PT, R4, 0x1, PT ;  /* 0x000000010400780c */ /* 0x000fc60003fc4270 */
[----:B------:R-:W-:Y:S01]  /*6400*/  @P5 STG.E.U16 desc[UR38][R14.64], R26 ;  /* 0x0000001a0e005986 */ /* 0x000fe2000c101526 */
[----:B------:R-:W-:Y:S02]  /*6410*/  ISETP.GT.AND P5, PT, R3, 0x88, P6 ;  /* 0x000000880300780c */ /* 0x000fe400037a4270 */
[----:B------:R-:W-:-:S11]  /*6420*/  ISETP.GT.AND P6, PT, R4, 0x8, PT ;  /* 0x000000080400780c */ /* 0x000fd60003fc4270 */
[----:B------:R-:W-:Y:S01]  /*6430*/  @P5 STG.E.U16 desc[UR38][R20.64+0x2], R27 ;  /* 0x0000021b14005986 */ /* 0x000fe2000c101526 */
[----:B------:R-:W-:Y:S02]  /*6440*/  ISETP.GT.AND P5, PT, R3, 0x80, P6 ;  /* 0x000000800300780c */ /* 0x000fe400037a4270 */
[----:B------:R-:W-:-:S11]  /*6450*/  ISETP.GT.AND P6, PT, R4, 0x9, PT ;  /* 0x000000090400780c */ /* 0x000fd60003fc4270 */
[----:B0-----:R-:W-:Y:S02]  /*6460*/  @P5 IMAD.MOV.U32 R8, RZ, RZ, R12 ;  /* 0x000000ffff085224 */ /* 0x001fe400078e000c */
[----:B------:R-:W-:-:S05]  /*6470*/  @P5 IMAD.MOV.U32 R9, RZ, RZ, R13 ;  /* 0x000000ffff095224 */ /* 0x000fca00078e000d */
[----:B------:R0:W-:Y:S01]  /*6480*/  @P5 STG.E.U16 desc[UR38][R8.64+0x10], R28 ;  /* 0x0000101c08005986 */ /* 0x0001e2000c101526 */
[----:B------:R-:W-:-:S13]  /*6490*/  ISETP.GT.AND P5, PT, R3, 0x80, P6 ;  /* 0x000000800300780c */ /* 0x000fda00037a4270 */
[----:B0-----:R-:W-:Y:S02]  /*64a0*/  @P5 IMAD.MOV.U32 R8, RZ, RZ, R12 ;  /* 0x000000ffff085224 */ /* 0x001fe400078e000c */
[----:B------:R-:W-:-:S05]  /*64b0*/  @P5 IMAD.MOV.U32 R9, RZ, RZ, R13 ;  /* 0x000000ffff095224 */ /* 0x000fca00078e000d */
[----:B------:R0:W-:Y:S01]  /*64c0*/  @P5 STG.E.U16 desc[UR38][R8.64+0x12], R29 ;  /* 0x0000121d08005986 */ /* 0x0001e2000c101526 */
[----:B------:R-:W-:-:S04]  /*64d0*/  ISETP.GT.AND P5, PT, R4, 0x8, PT ;  /* 0x000000080400780c */ /* 0x000fc80003fa4270 */
[----:B------:R-:W-:-:S13]  /*64e0*/  ISETP.GT.AND P5, PT, R3, 0x88, P5 ;  /* 0x000000880300780c */ /* 0x000fda0002fa4270 */
        /* <DEDUP_REMOVED lines=42> */
[----:B------:R-:W-:Y:S01]  /*6790*/  @P5 STG.E.U16 desc[UR38][R8.64+0x42], R41 ;  /* 0x0000422908005986 */ /* 0x000fe2000c101526 */
[----:B------:R-:W-:-:S04]  /*67a0*/  ISETP.GT.AND P5, PT, R4, 0x20, PT ;  /* 0x000000200400780c */ /* 0x000fc80003fa4270 */
[----:B------:R-:W-:-:S13]  /*67b0*/  ISETP.GT.AND P5, PT, R3, 0x88, P5 ;  /* 0x000000880300780c */ /* 0x000fda0002fa4270 */
[----:B------:R-:W-:Y:S01]  /*67c0*/  @P5 STG.E.U16 desc[UR38][R6.64+0x40], R42 ;  /* 0x0000402a06005986 */ /* 0x000fe2000c101526 */
[----:B------:R-:W-:Y:S02]  /*67d0*/  ISETP.GT.AND P5, PT, R3, 0x88, P6 ;  /* 0x000000880300780c */ /* 0x000fe400037a4270 */
[----:B------:R-:W-:-:S11]  /*67e0*/  ISETP.GT.AND P6, PT, R4, 0x28, PT ;  /* 0x000000280400780c */ /* 0x000fd60003fc4270 */
[----:B------:R-:W-:Y:S01]  /*67f0*/  @P5 STG.E.U16 desc[UR38][R6.64+0x42], R43 ;  /* 0x0000422b06005986 */ /* 0x000fe2000c101526 */
[----:B------:R-:W-:-:S13]  /*6800*/  ISETP.GT.AND P5, PT, R3, 0x80, P6 ;  /* 0x000000800300780c */ /* 0x000fda00037a4270 */
[----:B------:R-:W-:Y:S02]  /*6810*/  @P5 IMAD.MOV.U32 R4, RZ, RZ, R12 ;  /* 0x000000ffff045224 */ /* 0x000fe400078e000c */
[----:B------:R-:W-:-:S05]  /*6820*/  @P5 IMAD.MOV.U32 R5, RZ, RZ, R13 ;  /* 0x000000ffff055224 */ /* 0x000fca00078e000d */
[----:B------:R0:W-:Y:S01]  /*6830*/  @P5 STG.E.U16 desc[UR38][R4.64+0x50], R44 ;  /* 0x0000502c04005986 */ /* 0x0001e2000c101526 */
[C---:B------:R-:W-:Y:S02]  /*6840*/  ISETP.GT.AND P5, PT, R3.reuse, 0x80, P4 ;  /* 0x000000800300780c */ /* 0x040fe400027a4270 */
[----:B------:R-:W-:-:S11]  /*6850*/  ISETP.GT.AND P4, PT, R3, 0x88, P4 ;  /* 0x000000880300780c */ /* 0x000fd60002784270 */
[----:B0-----:R-:W-:Y:S02]  /*6860*/  @P5 IMAD.MOV.U32 R4, RZ, RZ, R12 ;  /* 0x000000ffff045224 */ /* 0x001fe400078e000c */
[----:B------:R-:W-:-:S05]  /*6870*/  @P5 IMAD.MOV.U32 R5, RZ, RZ, R13 ;  /* 0x000000ffff055224 */ /* 0x000fca00078e000d */
[----:B------:R0:W-:Y:S01]  /*6880*/  @P5 STG.E.U16 desc[UR38][R4.64+0x52], R45 ;  /* 0x0000522d04005986 */ /* 0x0001e2000c101526 */
[----:B------:R-:W-:-:S13]  /*6890*/  ISETP.GT.AND P5, PT, R3, 0x88, P6 ;  /* 0x000000880300780c */ /* 0x000fda00037a4270 */
[----:B0-----:R-:W-:Y:S02]  /*68a0*/  @P5 IMAD.MOV.U32 R4, RZ, RZ, R6 ;  /* 0x000000ffff045224 */ /* 0x001fe400078e0006 */
[----:B------:R-:W-:-:S05]  /*68b0*/  @P5 IMAD.MOV.U32 R5, RZ, RZ, R7 ;  /* 0x000000ffff055224 */ /* 0x000fca00078e0007 */
[----:B------:R0:W-:Y:S02]  /*68c0*/  @P5 STG.E.U16 desc[UR38][R4.64+0x50], R46 ;  /* 0x0000502e04005986 */ /* 0x0001e4000c101526 */
[----:B0-----:R-:W-:Y:S02]  /*68d0*/  @P4 IMAD.MOV.U32 R4, RZ, RZ, R6 ;  /* 0x000000ffff044224 */ /* 0x001fe400078e0006 */
[----:B------:R-:W-:-:S05]  /*68e0*/  @P4 IMAD.MOV.U32 R5, RZ, RZ, R7 ;  /* 0x000000ffff054224 */ /* 0x000fca00078e0007 */
[----:B------:R0:W-:Y:S01]  /*68f0*/  @P4 STG.E.U16 desc[UR38][R4.64+0x52], R47 ;  /* 0x0000522f04004986 */ /* 0x0001e2000c101526 */
[C---:B------:R-:W-:Y:S02]  /*6900*/  ISETP.GT.AND P4, PT, R3.reuse, 0x80, P0 ;  /* 0x000000800300780c */ /* 0x040fe40000784270 */
[----:B------:R-:W-:-:S11]  /*6910*/  ISETP.GT.AND P0, PT, R3, 0x88, P0 ;  /* 0x000000880300780c */ /* 0x000fd60000704270 */
        /* <DEDUP_REMOVED lines=9> */
[----:B------:R-:W-:Y:S01]  /*69b0*/  ISETP.GT.AND P2, PT, R3, 0x88, P2 ;  /* 0x000000880300780c */ /* 0x000fe20001744270 */
[----:B0-----:R-:W-:Y:S02]  /*69c0*/  @P0 IMAD.MOV.U32 R4, RZ, RZ, R6 ;  /* 0x000000ffff040224 */ /* 0x001fe400078e0006 */
[----:B------:R-:W-:-:S05]  /*69d0*/  @P0 IMAD.MOV.U32 R5, RZ, RZ, R7 ;  /* 0x000000ffff050224 */ /* 0x000fca00078e0007 */
[----:B------:R0:W-:Y:S01]  /*69e0*/  @P0 STG.E.U16 desc[UR38][R4.64+0x60], R50 ;  /* 0x0000603204000986 */ /* 0x0001e2000c101526 */
[C---:B------:R-:W-:Y:S02]  /*69f0*/  ISETP.GT.AND P0, PT, R3.reuse, 0x80, P1 ;  /* 0x000000800300780c */ /* 0x040fe40000f04270 */
[----:B------:R-:W-:Y:S01]  /*6a00*/  ISETP.GT.AND P1, PT, R3, 0x88, P1 ;  /* 0x000000880300780c */ /* 0x000fe20000f24270 */
[----:B0-----:R-:W-:Y:S02]  /*6a10*/  @P3 IMAD.MOV.U32 R4, RZ, RZ, R6 ;  /* 0x000000ffff043224 */ /* 0x001fe400078e0006 */
[----:B------:R-:W-:-:S05]  /*6a20*/  @P3 IMAD.MOV.U32 R5, RZ, RZ, R7 ;  /* 0x000000ffff053224 */ /* 0x000fca00078e0007 */
[----:B------:R0:W-:Y:S02]  /*6a30*/  @P3 STG.E.U16 desc[UR38][R4.64+0x62], R51 ;  /* 0x0000623304003986 */ /* 0x0001e4000c101526 */
[----:B0-----:R-:W-:Y:S02]  /*6a40*/  @P4 IMAD.MOV.U32 R4, RZ, RZ, R12 ;  /* 0x000000ffff044224 */ /* 0x001fe400078e000c */
[----:B------:R-:W-:-:S05]  /*6a50*/  @P4 IMAD.MOV.U32 R5, RZ, RZ, R13 ;  /* 0x000000ffff054224 */ /* 0x000fca00078e000d */
[----:B------:R0:W-:Y:S04]  /*6a60*/  @P4 STG.E.U16 desc[UR38][R4.64+0x70], R52 ;  /* 0x0000703404004986 */ /* 0x0001e8000c101526 */
[----:B------:R1:W-:Y:S01]  /*6a70*/  @P0 STG.E.U16 desc[UR38][R12.64+0x72], R53 ;  /* 0x000072350c000986 */ /* 0x0003e2000c101526 */
[----:B0-----:R-:W-:Y:S02]  /*6a80*/  @P2 IMAD.MOV.U32 R4, RZ, RZ, R6 ;  /* 0x000000ffff042224 */ /* 0x001fe400078e0006 */
[----:B------:R-:W-:-:S05]  /*6a90*/  @P2 IMAD.MOV.U32 R5, RZ, RZ, R7 ;  /* 0x000000ffff052224 */ /* 0x000fca00078e0007 */
[----:B------:R1:W-:Y:S04]  /*6aa0*/  @P2 STG.E.U16 desc[UR38][R4.64+0x70], R54 ;  /* 0x0000703604002986 */ /* 0x0003e8000c101526 */
[----:B------:R1:W-:Y:S02]  /*6ab0*/  @P1 STG.E.U16 desc[UR38][R6.64+0x72], R55 ;  /* 0x0000723706001986 */ /* 0x0003e4000c101526 */
.L_x_156:
[----:B------:R-:W-:Y:S05]  /*6ac0*/  BSYNC B0 ;  /* 0x0000000000007941 */ /* 0x000fea0003800000 */
.L_x_32:
[----:B------:R-:W-:Y:S01]  /*6ad0*/  IADD3 R16, P0, R16, UR36, RZ ;  /* 0x0000002410107c10 */ /* 0x000fe2000ff1e0ff */
[----:B------:R-:W-:Y:S01]  /*6ae0*/  ULDC.64 UR4, c[0x0][0x650] ;  /* 0x0001940000047ab9 */ /* 0x000fe20000000a00 */
[----:B------:R-:W-:Y:S01]  /*6af0*/  PRMT R3, RZ, 0x7610, R3 ;  /* 0x00007610ff037816 */ /* 0x000fe20000000003 */
[----:B------:R-:W-:Y:S01]  /*6b00*/  IMAD.MOV.U32 R101, RZ, RZ, -0x1 ;  /* 0xffffffffff657424 */ /* 0x000fe200078e00ff */
[----:B------:R-:W-:Y:S01]  /*6b10*/  IADD3.X R17, R17, UR42, RZ, P0, !PT ;  /* 0x0000002a11117c10 */ /* 0x000fe200087fe4ff */
[----:B------:R-:W-:Y:S01]  /*6b20*/  IMAD.MOV.U32 R23, RZ, RZ, -0x1 ;  /* 0xffffffffff177424 */ /* 0x000fe200078e00ff */
[----:B------:R-:W-:-:S04]  /*6b30*/  ISETP.GE.U32.AND P0, PT, R16, UR4, PT ;  /* 0x0000000410007c0c */ /* 0x000fc8000bf06070 */
[----:B------:R-:W-:-:S13]  /*6b40*/  ISETP.GE.U32.AND.EX P0, PT, R17, UR5, PT, P0 ;  /* 0x0000000511007c0c */ /* 0x000fda000bf06100 */
[----:B------:R-:W-:Y:S05]  /*6b50*/  @P0 BRA `(.L_x_157) ;  /* 0x0000000400500947 */ /* 0x000fea0003800000 */
[----:B--2---:R-:W2:Y:S01]  /*6b60*/  LDC.64 R10, c[0x0][0x628] ;  /* 0x00018a00ff0a7b82 */ /* 0x004ea20000000a00 */
[----:B01-3--:R-:W0:Y:S01]  /*6b70*/  S2R R12, SR_CTAID.X ;  /* 0x00000000000c7919 */ /* 0x00be220000002500 */
[----:B------:R-:W-:Y:S02]  /*6b80*/  IMAD.MOV.U32 R8, RZ, RZ, R16 ;  /* 0x000000ffff087224 */ /* 0x000fe400078e0010 */
[----:B------:R-:W-:Y:S01]  /*6b90*/  IMAD.MOV.U32 R9, RZ, RZ, R17 ;  /* 0x000000ffff097224 */ /* 0x000fe200078e0011 */
[----:B------:R-:W1:Y:S03]  /*6ba0*/  S2R R20, SR_CTAID.Y ;  /* 0x0000000000147919 */ /* 0x000e660000002600 */
[----:B------:R-:W3:Y:S08]  /*6bb0*/  LDC R0, c[0x0][0x630] ;  /* 0x00018c00ff007b82 */ /* 0x000ef00000000800 */
[----:B------:R-:W0:Y:S01]  /*6bc0*/  LDC.64 R14, c[0x0][0x620] ;  /* 0x00018800ff0e7b82 */ /* 0x000e220000000a00 */
[----:B--2---:R-:W-:-:S04]  /*6bd0*/  ISETP.NE.U32.AND P0, PT, R10, RZ, PT ;  /* 0x000000ff0a00720c */ /* 0x004fc80003f05070 */
[----:B------:R-:W-:-:S13]  /*6be0*/  ISETP.NE.AND.EX P0, PT, R11, RZ, PT, P0 ;  /* 0x000000ff0b00720c */ /* 0x000fda0003f05300 */
[----:B01-3--:R-:W-:Y:S05]  /*6bf0*/  @!P0 BRA `(.L_x_158) ;  /* 0x0000000000288947 */ /* 0x00bfea0003800000 */
        /* <DEDUP_REMOVED lines=10> */
.L_x_158:
[-CC-:B------:R-:W-:Y:S01]  /*6ca0*/  SHF.R.U64 R23, R8, R0.reuse, R9.reuse ;  /* 0x0000000008177219 */ /* 0x180fe20000001209 */
[----:B------:R-:W0:Y:S01]  /*6cb0*/  LDC.64 R26, c[0x0][0x640] ;  /* 0x00019000ff1a7b82 */ /* 0x000e220000000a00 */
[----:B------:R-:W-:Y:S01]  /*6cc0*/  SHF.R.U32.HI R0, RZ, R0, R9 ;  /* 0x00000000ff007219 */ /* 0x000fe20000011609 */
[----:B------:R-:W-:Y:S01]  /*6cd0*/  ULDC UR4, c[0x0][0x150] ;  /* 0x0000540000047ab9 */ /* 0x000fe20000000800 */
[----:B------:R-:W-:Y:S02]  /*6ce0*/  IADD3 R3, P0, RZ, -R23, RZ ;  /* 0x80000017ff037210 */ /* 0x000fe40007f1e0ff */
[----:B------:R-:W-:-:S03]  /*6cf0*/  I2FP.F32.U32 R7, R12 ;  /* 0x0000000c00077245 */ /* 0x000fc60000201000 */
[----:B------:R-:W1:Y:S01]  /*6d00*/  LDC R6, c[0x0][0x618] ;  /* 0x00018600ff067b82 */ /* 0x000e620000000800 */
[----:B------:R-:W-:Y:S02]  /*6d10*/  IMAD.X R5, RZ, RZ, ~R0, P0 ;  /* 0x000000ffff057224 */ /* 0x000fe400000e0e00 */
[----:B------:R-:W-:Y:S01]  /*6d20*/  FMUL R7, R7, UR4 ;  /* 0x0000000407077c20 */ /* 0x000fe20008400000 */
[----:B------:R-:W-:Y:S01]  /*6d30*/  ULDC UR4, c[0x0][0x154] ;  /* 0x0000550000047ab9 */ /* 0x000fe20000000800 */
[-C--:B------:R-:W-:Y:S02]  /*6d40*/  IMAD R0, R5, R14.reuse, RZ ;  /* 0x0000000e05007224 */ /* 0x080fe400078e02ff */
[C---:B------:R-:W-:Y:S01]  /*6d50*/  IMAD.WIDE.U32 R4, R3.reuse, R14, R16 ;  /* 0x0000000e03047225 */ /* 0x040fe200078e0010 */
[----:B------:R-:W2:Y:S01]  /*6d60*/  LDC R8, c[0x0][0x608] ;  /* 0x00018200ff087b82 */ /* 0x000ea20000000800 */
[----:B------:R-:W3:Y:S02]  /*6d70*/  F2I.U32.TRUNC.NTZ R7, R7 ;  /* 0x0000000700077305 */ /* 0x000ee4000020f000 */
[----:B------:R-:W-:Y:S01]  /*6d80*/  IMAD R3, R3, R15, R0 ;  /* 0x0000000f03037224 */ /* 0x000fe200078e0200 */
[----:B------:R-:W-:-:S03]  /*6d90*/  I2FP.F32.U32 R0, R20 ;  /* 0x0000001400007245 */ /* 0x000fc60000201000 */
[----:B------:R-:W-:Y:S01]  /*6da0*/  IMAD.IADD R3, R5, 0x1, R3 ;  /* 0x0000000105037824 */ /* 0x000fe200078e0203 */
[----:B------:R-:W4:Y:S01]  /*6db0*/  LDC R24, c[0x0][0x658] ;  /* 0x00019600ff187b82 */ /* 0x000f220000000800 */
[----:B0-----:R-:W-:-:S04]  /*6dc0*/  ISETP.NE.U32.AND P0, PT, R26, RZ, PT ;  /* 0x000000ff1a00720c */ /* 0x001fc80003f05070 */
[----:B------:R-:W-:-:S03]  /*6dd0*/  ISETP.NE.AND.EX P0, PT, R27, RZ, PT, P0 ;  /* 0x000000ff1b00720c */ /* 0x000fc60003f05300 */
[----:B------:R-:W0:Y:S01]  /*6de0*/  LDC R9, c[0x0][0x144] ;  /* 0x00005100ff097b82 */ /* 0x000e220000000800 */
[-C--:B-1----:R-:W-:Y:S01]  /*6df0*/  SHF.R.U64 R10, R4, R6.reuse, R3 ;  /* 0x00000006040a7219 */ /* 0x082fe20000001203 */
[----:B---3--:R-:W-:Y:S01]  /*6e00*/  IMAD.MOV R7, RZ, RZ, -R7 ;  /* 0x000000ffff077224 */ /* 0x008fe200078e0a07 */
[----:B------:R-:W-:Y:S01]  /*6e10*/  SHF.R.U32.HI R3, RZ, R6, R3 ;  /* 0x00000006ff037219 */ /* 0x000fe20000011603 */
[----:B------:R-:W-:-:S04]  /*6e20*/  FMUL R6, R0, UR4 ;  /* 0x0000000400067c20 */ /* 0x000fc80008400000 */
[----:B------:R-:W1:Y:S01]  /*6e30*/  LDC R15, c[0x0][0x148] ;  /* 0x00005200ff0f7b82 */ /* 0x000e620000000800 */
[----:B------:R3:W0:Y:S01]  /*6e40*/  F2I.U32.TRUNC.NTZ R14, R6 ;  /* 0x00000006000e7305 */ /* 0x000622000020f000 */
[-CC-:B--2---:R-:W-:Y:S02]  /*6e50*/  SHF.R.U64 R0, R10, R8.reuse, R3.reuse ;  /* 0x000000080a007219 */ /* 0x184fe40000001203 */
[----:B------:R-:W-:-:S04]  /*6e60*/  SHF.R.U32.HI R3, RZ, R8, R3 ;  /* 0x00000008ff037219 */ /* 0x000fc80000011603 */
[----:B------:R-:W2:Y:S01]  /*6e70*/  LDC R21, c[0x0][0x600] ;  /* 0x00018000ff157b82 */ /* 0x000ea20000000800 */
[-CC-:B----4-:R-:W-:Y:S02]  /*6e80*/  SHF.R.U64 R13, R0, R24.reuse, R3.reuse ;  /* 0x00000018000d7219 */ /* 0x190fe40000001203 */
[----:B------:R-:W-:-:S03]  /*6e90*/  SHF.R.U32.HI R5, RZ, R24, R3 ;  /* 0x00000018ff057219 */ /* 0x000fc60000011603 */
[----:B------:R-:W-:Y:S02]  /*6ea0*/  IMAD.MOV.U32 R4, RZ, RZ, R13 ;  /* 0x000000ffff047224 */ /* 0x000fe400078e000d */
[----:B------:R-:W4:Y:S01]  /*6eb0*/  LDC R28, c[0x0][0x648] ;  /* 0x00019200ff1c7b82 */ /* 0x000f220000000800 */
[----:B0-----:R-:W-:-:S07]  /*6ec0*/  IMAD R25, R9, R7, R12 ;  /* 0x0000000709197224 */ /* 0x001fce00078e020c */
[----:B------:R-:W0:Y:S08]  /*6ed0*/  LDC R29, c[0x0][0x638] ;  /* 0x00018e00ff1d7b82 */ /* 0x000e300000000800 */
[----:B------:R-:W0:Y:S01]  /*6ee0*/  LDC R30, c[0x0][0x610] ;  /* 0x00018400ff1e7b82 */ /* 0x000e220000000800 */
[----:B-123--:R-:W-:Y:S05]  /*6ef0*/  @!P0 BRA `(.L_x_159) ;  /* 0x0000000000288947 */ /* 0x00efea0003800000 */
[----:B------:R-:W1:Y:S02]  /*6f00*/  LDC R4, c[0x0][0x64c] ;  /* 0x00019300ff047b82 */ /* 0x000e640000000800 */
[----:B-1----:R-:W-:-:S05]  /*6f10*/  IADD3 R3, P0, R13, R4, RZ ;  /* 0x000000040d037210 */ /* 0x002fca0007f1e0ff */
        /* <DEDUP_REMOVED lines=8> */
.L_x_159:
[----:B------:R-:W-:Y:S01]  /*6fa0*/  ISETP.NE.AND P0, PT, R2, 0x1, PT ;  /* 0x000000010200780c */ /* 0x000fe20003f05270 */
[----:B------:R-:W-:Y:S01]  /*6fb0*/  IMAD.MOV R14, RZ, RZ, -R14 ;  /* 0x000000ffff0e7224 */ /* 0x000fe200078e0a0e */
[----:B----4-:R-:W-:Y:S01]  /*6fc0*/  SHF.R.U64 R3, R4, R28, R5 ;  /* 0x0000001c04037219 */ /* 0x010fe20000001205 */
[----:B------:R-:W-:Y:S01]  /*6fd0*/  VIADD R5, R21, 0xffffffff ;  /* 0xffffffff15057836 */ /* 0x000fe20000000000 */
[----:B------:R-:W-:-:S03]  /*6fe0*/  LOP3.LUT R0, R0, R99, RZ, 0xc0, !PT ;  /* 0x0000006300007212 */ /* 0x000fc600078ec0ff */
[----:B------:R-:W-:Y:S01]  /*6ff0*/  IMAD.MOV R4, RZ, RZ, -R3 ;  /* 0x000000ffff047224 */ /* 0x000fe200078e0a03 */
[----:B------:R-:W-:Y:S01]  /*7000*/  LOP3.LUT R10, R10, R5, RZ, 0xc0, !PT ;  /* 0x000000050a0a7212 */ /* 0x000fe200078ec0ff */
[----:B------:R-:W-:Y:S02]  /*7010*/  IMAD R0, R95, R3, R0 ;  /* 0x000000035f007224 */ /* 0x000fe400078e0200 */
[----:B0-----:R-:W-:Y:S02]  /*7020*/  IMAD R3, R4, R29, R13 ;  /* 0x0000001d04037224 */ /* 0x001fe400078e020d */
[----:B------:R-:W-:Y:S02]  /*7030*/  @P0 IMAD R25, R15, R14, R20 ;  /* 0x0000000e0f190224 */ /* 0x000fe400078e0214 */
[----:B------:R-:W-:Y:S02]  /*7040*/  IMAD R5, R3, R21, R10 ;  /* 0x0000001503057224 */ /* 0x000fe400078e020a */
[----:B------:R-:W-:-:S02]  /*7050*/  IMAD R0, R0, R30, R25 ;  /* 0x0000001e00007224 */ /* 0x000fc400078e0219 */
[----:B------:R-:W-:-:S03]  /*7060*/  IMAD.MOV.U32 R4, RZ, RZ, 0x1 ;  /* 0x00000001ff047424 */ /* 0x000fc600078e00ff */
[----:B------:R-:W-:Y:S02]  /*7070*/  SEL R101, R5, R0, !P0 ;  /* 0x0000000005657207 */ /* 0x000fe40004000000 */
[----:B------:R-:W-:Y:S02]  /*7080*/  PRMT R3, R4, 0x7610, R3 ;  /* 0x0000761004037816 */ /* 0x000fe40000000003 */
[----:B------:R-:W-:-:S07]  /*7090*/  SEL R0, R0, R5, !P0 ;  /* 0x0000000500007207 */ /* 0x000fce0004000000 */
.L_x_157:
[----:B------:R-:W-:Y:S01]  /*70a0*/  LOP3.LUT P0, RZ, R3, 0xff, RZ, 0xc0, !PT ;  /* 0x000000ff03ff7812 */ /* 0x000fe2000780c0ff */
[----:B------:R-:W-:-:S12]  /*70b0*/  IMAD.MOV.U32 R109, RZ, RZ, R0 ;  /* 0x000000ffff6d7224 */ /* 0x000fd800078e0000 */
[----:B------:R-:W-:Y:S05]  /*70c0*/  @P0 BRA `(.L_x_160) ;  /* 0xffffffa000d00947 */ /* 0x000fea000383ffff */
[----:B------:R-:W-:Y:S05]  /*70d0*/  EXIT ;  /* 0x000000000000794d */ /* 0x000fea0003800000 */
.L_x_7:
        /* <DEDUP_REMOVED lines=26> */
.L_x_162:
[----:B------:R-:W0:Y:S01]  /*7280*/  LDC.64 R28, c[0x0][0x640] ;  /* 0x00019000ff1c7b82 */ /* 0x000e220000000a00 */
[-CC-:B------:R-:W-:Y:S01]  /*7290*/  SHF.R.U64 R22, R14, R6.reuse, R15.reuse ;  /* 0x000000060e167219 */ /* 0x180fe2000000120f */
[----:B------:R-:W-:Y:S01]  /*72a0*/  IMAD.MOV.U32 R30, RZ, RZ, 0x1 ;  /* 0x00000001ff1e7424 */ /* 0x000fe200078e00ff */
[----:B------:R-:W-:Y:S02]  /*72b0*/  SHF.R.U32.HI R6, RZ, R6, R15 ;  /* 0x00000006ff067219 */ /* 0x000fe4000001160f */
[----:B------:R-:W-:-:S03]  /*72c0*/  IADD3 R13, P0, RZ, -R22, RZ ;  /* 0x80000016ff0d7210 */ /* 0x000fc60007f1e0ff */
[----:B------:R-:W1:Y:S02]  /*72d0*/  LDC R12, c[0x0][0x618] ;  /* 0x00018600ff0c7b82 */ /* 0x000e640000000800 */
[----:B------:R-:W-:-:S04]  /*72e0*/  IMAD.X R11, RZ, RZ, ~R6, P0 ;  /* 0x000000ffff0b7224 */ /* 0x000fc800000e0e06 */
[-C--:B------:R-:W-:Y:S02]  /*72f0*/  IMAD R6, R11, R24.reuse, RZ ;  /* 0x000000180b067224 */ /* 0x080fe400078e02ff */
[----:B------:R-:W2:Y:S01]  /*7300*/  LDC R14, c[0x0][0x608] ;  /* 0x00018200ff0e7b82 */ /* 0x000ea20000000800 */
[----:B------:R-:W-:-:S04]  /*7310*/  IMAD.WIDE.U32 R10, R13, R24, R16 ;  /* 0x000000180d0a7225 */ /* 0x000fc800078e0010 */
[----:B------:R-:W-:-:S03]  /*7320*/  IMAD R13, R13, R25, R6 ;  /* 0x000000190d0d7224 */ /* 0x000fc600078e0206 */
[----:B------:R-:W3:Y:S01]  /*7330*/  LDC R27, c[0x0][0x658] ;  /* 0x00019600ff1b7b82 */ /* 0x000ee20000000800 */
[----:B------:R-:W-:Y:S01]  /*7340*/  IMAD.IADD R11, R11, 0x1, R13 ;  /* 0x000000010b0b7824 */ /* 0x000fe200078e020d */
[----:B0-----:R-:W-:-:S04]  /*7350*/  ISETP.NE.U32.AND P0, PT, R28, RZ, PT ;  /* 0x000000ff1c00720c */ /* 0x001fc80003f05070 */
[----:B------:R-:W-:Y:S02]  /*7360*/  ISETP.NE.AND.EX P0, PT, R29, RZ, PT, P0 ;  /* 0x000000ff1d00720c */ /* 0x000fe40003f05300 */
[----:B------:R-:W0:Y:S01]  /*7370*/  LDC R24, c[0x0][0x600] ;  /* 0x00018000ff187b82 */ /* 0x000e220000000800 */
[-CC-:B-1----:R-:W-:Y:S01]  /*7380*/  SHF.R.U64 R8, R10, R12.reuse, R11.reuse ;  /* 0x0000000c0a087219 */ /* 0x182fe2000000120b */
[----:B------:R-:W-:Y:S01]  /*7390*/  IMAD.MOV.U32 R10, RZ, RZ, -0x1 ;  /* 0xffffffffff0a7424 */ /* 0x000fe200078e00ff */
[----:B------:R-:W-:-:S05]  /*73a0*/  SHF.R.U32.HI R11, RZ, R12, R11 ;  /* 0x0000000cff0b7219 */ /* 0x000fca000001160b */
[----:B------:R-:W1:Y:S01]  /*73b0*/  LDC R25, c[0x0][0x648] ;  /* 0x00019200ff197b82 */ /* 0x000e620000000800 */
[-CC-:B--2---:R-:W-:Y:S02]  /*73c0*/  SHF.R.U64 R21, R8, R14.reuse, R11.reuse ;  /* 0x0000000e08157219 */ /* 0x184fe4000000120b */
[----:B------:R-:W-:-:S05]  /*73d0*/  SHF.R.U32.HI R6, RZ, R14, R11 ;  /* 0x0000000eff067219 */ /* 0x000fca000001160b */
[----:B------:R-:W2:Y:S01]  /*73e0*/  LDC R26, c[0x0][0x638] ;  /* 0x00018e00ff1a7b82 */ /* 0x000ea20000000800 */
[-C--:B---3--:R-:W-:Y:S02]  /*73f0*/  SHF.L.U32 R10, R10, R27.reuse, RZ ;  /* 0x0000001b0a0a7219 */ /* 0x088fe400000006ff */
[-CC-:B------:R-:W-:Y:S02]  /*7400*/  SHF.R.U64 R23, R21, R27.reuse, R6.reuse ;  /* 0x0000001b15177219 */ /* 0x180fe40000001206 */
[----:B------:R-:W-:Y:S02]  /*7410*/  LOP3.LUT R32, RZ, R10, RZ, 0x33, !PT ;  /* 0x0000000aff207212 */ /* 0x000fe400078e33ff */
[----:B------:R-:W-:Y:S01]  /*7420*/  SHF.R.U32.HI R11, RZ, R27, R6 ;  /* 0x0000001bff0b7219 */ /* 0x000fe20000011606 */
[----:B------:R-:W3:Y:S01]  /*7430*/  LDC R31, c[0x0][0x610] ;  /* 0x00018400ff1f7b82 */ /* 0x000ee20000000800 */
[----:B------:R-:W-:Y:S01]  /*7440*/  IMAD.MOV.U32 R10, RZ, RZ, R23 ;  /* 0x000000ffff0a7224 */ /* 0x000fe200078e0017 */
[----:B------:R-:W-:Y:S06]  /*7450*/  @!P0 BRA `(.L_x_163) ;  /* 0x0000000000288947 */ /* 0x000fec0003800000 */
        /* <DEDUP_REMOVED lines=10> */
.L_x_163:
[----:B------:R-:W-:Y:S02]  /*7500*/  ISETP.NE.AND P0, PT, R2, 0x1, PT ;  /* 0x000000010200780c */ /* 0x000fe40003f05270 */
[----:B-1----:R-:W-:Y:S01]  /*7510*/  SHF.R.U64 R6, R10, R25, R11 ;  /* 0x000000190a067219 */ /* 0x002fe2000000120b */
[----:B0-----:R-:W-:Y:S01]  /*7520*/  VIADD R11, R24, 0xffffffff ;  /* 0xffffffff180b7836 */ /* 0x001fe20000000000 */
[----:B------:R-:W-:Y:S02]  /*7530*/  SHF.L.U32 R30, R30, R27, RZ ;  /* 0x0000001b1e1e7219 */ /* 0x000fe400000006ff */
[----:B------:R-:W-:Y:S01]  /*7540*/  LOP3.LUT R5, R21, R32, RZ, 0xc0, !PT ;  /* 0x0000002015057212 */ /* 0x000fe200078ec0ff */
[----:B------:R-:W-:-:S04]  /*7550*/  IMAD.MOV R10, RZ, RZ, -R6 ;  /* 0x000000ffff0a7224 */ /* 0x000fc800078e0a06 */
[----:B------:R-:W-:Y:S01]  /*7560*/  IMAD R6, R30, R6, R5 ;  /* 0x000000061e067224 */ /* 0x000fe200078e0205 */
[----:B------:R-:W-:Y:S01]  /*7570*/  LOP3.LUT R5, R8, R11, RZ, 0xc0, !PT ;  /* 0x0000000b08057212 */ /* 0x000fe200078ec0ff */
[----:B------:R-:W-:Y:S02]  /*7580*/  @P0 IMAD R7, R9, R20, R4 ;  /* 0x0000001409070224 */ /* 0x000fe400078e0204 */
[----:B--2---:R-:W-:Y:S02]  /*7590*/  IMAD R4, R10, R26, R23 ;  /* 0x0000001a0a047224 */ /* 0x004fe400078e0217 */
[----:B---3--:R-:W-:Y:S02]  /*75a0*/  IMAD R7, R6, R31, R7 ;  /* 0x0000001f06077224 */ /* 0x008fe400078e0207 */
[----:B------:R-:W-:Y:S02]  /*75b0*/  IMAD R4, R4, R24, R5 ;  /* 0x0000001804047224 */ /* 0x000fe400078e0205 */
[----:B------:R-:W-:-:S02]  /*75c0*/  IMAD.MOV.U32 R8, RZ, RZ, 0x1 ;  /* 0x00000001ff087424 */ /* 0x000fc400078e00ff */
[----:B------:R-:W-:Y:S01]  /*75d0*/  IMAD.MOV.U32 R6, RZ, RZ, R22 ;  /* 0x000000ffff067224 */ /* 0x000fe200078e0016 */
[----:B------:R-:W-:Y:S02]  /*75e0*/  SEL R19, R4, R7, !P0 ;  /* 0x0000000704137207 */ /* 0x000fe40004000000 */
[----:B------:R-:W-:-:S07]  /*75f0*/  SEL R21, R7, R4, !P0 ;  /* 0x0000000407157207 */ /* 0x000fce0004000000 */
.L_x_161:
[----:B------:R-:W-:-:S08]  /*7600*/  NOP ;  /* 0x0000000000007918 */ /* 0x000fd00000000000 */
[----:B------:R-:W0:-:S00]  /*7610*/  USETMAXREG.DEALLOC.CTAPOOL 0x28 ;  /* 0x00000028000079c8 */ /* 0x000e0000080e0500 */
[----:B0-----:R-:W-:-:S13]  /*7620*/  ISETP.NE.AND P0, PT, R3, RZ, PT ;  /* 0x000000ff0300720c */ /* 0x001fda0003f05270 */
[----:B------:R-:W-:Y:S05]  /*7630*/  @P0 EXIT ;  /* 0x000000000000094d */ /* 0x000fea0003800000 */
[----:B------:R-:W-:Y:S01]  /*7640*/  LOP3.LUT P0, RZ, R8, 0xff, RZ, 0xc0, !PT ;  /* 0x000000ff08ff7812 */ /* 0x000fe2000780c0ff */
[----:B------:R-:W-:Y:S02]  /*7650*/  IMAD.MOV.U32 R3, RZ, RZ, 0x1 ;  /* 0x00000001ff037424 */ /* 0x000fe400078e00ff */
[----:B------:R-:W-:-:S10]  /*7660*/  IMAD.MOV.U32 R8, RZ, RZ, RZ ;  /* 0x000000ffff087224 */ /* 0x000fd400078e00ff */
[----:B------:R-:W-:Y:S05]  /*7670*/  @!P0 BRA `(.L_x_164) ;  /* 0x0000000c00248947 */ /* 0x000fea0003800000 */
[----:B------:R-:W0:Y:S01]  /*7680*/  LDC R3, c[0x0][0x28c] ;  /* 0x0000a300ff037b82 */ /* 0x000e220000000800 */
[----:B------:R-:W-:Y:S01]  /*7690*/  ULDC UR5, c[0x0][0x658] ;  /* 0x0001960000057ab9 */ /* 0x000fe20000000800 */
[----:B------:R-:W-:Y:S01]  /*76a0*/  UMOV UR6, 0xffffffff ;  /* 0xffffffff00067882 */ /* 0x000fe20000000000 */
[----:B------:R-:W-:Y:S01]  /*76b0*/  BSSY B0, `(.L_x_164) ;  /* 0x00000c5000007945 */ /* 0x000fe20003800000 */
[----:B------:R-:W-:Y:S01]  /*76c0*/  USHF.L.U32 UR6, UR6, UR5, URZ ;  /* 0x0000000506067299 */ /* 0x000fe2000800063f */
[----:B------:R-:W-:Y:S01]  /*76d0*/  IMAD.MOV.U32 R10, RZ, RZ, 0x1 ;  /* 0x00000001ff0a7424 */ /* 0x000fe200078e00ff */
[----:B------:R-:W-:Y:S01]  /*76e0*/  LOP3.LUT R9, R18, 0x2, RZ, 0xfc, !PT ;  /* 0x0000000212097812 */ /* 0x000fe200078efcff */
[----:B------:R-:W-:Y:S01]  /*76f0*/  IMAD.MOV.U32 R8, RZ, RZ, RZ ;  /* 0x000000ffff087224 */ /* 0x000fe200078e00ff */
[----:B------:R-:W1:Y:S01]  /*7700*/  S2UR UR8, SR_CgaCtaId ;  /* 0x00000000000879c3 */ /* 0x000e620000008800 */
[----:B------:R-:W-:Y:S01]  /*7710*/  ULDC UR4, c[0x0][0x600] ;  /* 0x0001800000047ab9 */ /* 0x000fe20000000800 */
[----:B------:R-:W-:Y:S01]  /*7720*/  UMOV UR7, 0x1 ;  /* 0x0000000100077882 */ /* 0x000fe20000000000 */
[----:B------:R-:W-:-:S02]  /*7730*/  UIADD3 UR15, UR4, -0x1, URZ ;  /* 0xffffffff040f7890 */ /* 0x000fc4000fffe03f */
[----:B------:R-:W-:Y:S02]  /*7740*/  USHF.L.U32 UR17, UR7, UR5, URZ ;  /* 0x0000000507117299 */ /* 0x000fe4000800063f */
[----:B------:R-:W-:Y:S01]  /*7750*/  ULOP3.LUT UR16, URZ, UR6, URZ, 0x33, !UPT ;  /* 0x000000063f107292 */ /* 0x000fe2000f8e333f */
[----:B------:R-:W-:Y:S01]  /*7760*/  ULDC.64 UR20, c[0x0][0x198] ;  /* 0x0000660000147ab9 */ /* 0x000fe20000000a00 */
[----:B0-----:R-:W-:-:S05]  /*7770*/  VIADD R3, R3, 0x1f ;  /* 0x0000001f03037836 */ /* 0x001fca0000000000 */
[----:B------:R-:W-:Y:S01]  /*7780*/  SHF.R.S32.HI R4, RZ, 0x1f, R3 ;  /* 0x0000001fff047819 */ /* 0x000fe20000011403 */
[----:B-1----:R-:W-:-:S03]  /*7790*/  IMAD.U32 R12, RZ, RZ, UR8 ;  /* 0x00000008ff0c7e24 */ /* 0x002fc6000f8e00ff */
[----:B------:R-:W-:Y:S01]  /*77a0*/  LEA.HI R4, R4, R3, RZ, 0x5 ;  /* 0x0000000304047211 */ /* 0x000fe200078f28ff */
[----:B------:R-:W-:-:S03]  /*77b0*/  IMAD.MOV.U32 R3, RZ, RZ, 0x1 ;  /* 0x00000001ff037424 */ /* 0x000fc600078e00ff */
[----:B------:R-:W-:-:S05]  /*77c0*/  SHF.R.S32.HI R11, RZ, 0x5, R4 ;  /* 0x00000005ff0b7819 */ /* 0x000fca0000011404 */
[----:B------:R-:W-:-:S07]  /*77d0*/  VIADD R13, R11, 0x1 ;  /* 0x000000010b0d7836 */ /* 0x000fce0000000000 */
.L_x_175:
[----:B------:R-:W-:-:S03]  /*77e0*/  UMOV UR4, 0xffffffff ;  /* 0xffffffff00047882 */ /* 0x000fc60000000000 */
[----:B------:R-:W-:Y:S05]  /*77f0*/  BRA.DIV UR4, `(.L_x_165) ;  /* 0x0000000e04887947 */ /* 0x000fea000b800000 */
[----:B------:R-:W-:-:S13]  /*7800*/  ELECT P6, URZ, PT ;  /* 0x00000000003f782f */ /* 0x000fda00038c0000 */
.L_x_185:
[----:B------:R-:W0:Y:S01]  /*7810*/  LDC R4, c[0x0][0x28c] ;  /* 0x0000a300ff047b82 */ /* 0x000e220000000800 */
[----:B------:R-:W-:Y:S01]  /*7820*/  BSSY B1, `(.L_x_166) ;  /* 0x000003b000017945 */ /* 0x000fe20003800000 */
[----:B0-----:R-:W-:-:S13]  /*7830*/  ISETP.LT.OR P6, PT, R4, 0x1, !P6 ;  /* 0x000000010400780c */ /* 0x001fda00077c1670 */
[----:B------:R-:W-:Y:S05]  /*7840*/  @P6 BRA `(.L_x_167) ;  /* 0x0000000000e06947 */ /* 0x000fea0003800000 */
[----:B------:R-:W-:Y:S02]  /*7850*/  IMAD R21, R21, 0x2, R12 ;  /* 0x0000000215157824 */ /* 0x000fe400078e020c */
[----:B------:R-:W-:Y:S02]  /*7860*/  IMAD.SHL.U32 R19, R19, 0x40, RZ ;  /* 0x0000004013137824 */ /* 0x000fe400078e00ff */
[----:B------:R-:W-:Y:S02]  /*7870*/  IMAD.MOV.U32 R22, RZ, RZ, RZ ;  /* 0x000000ffff167224 */ /* 0x000fe400078e00ff */
[----:B------:R-:W-:Y:S02]  /*7880*/  IMAD.MOV.U32 R4, RZ, RZ, R13 ;  /* 0x000000ffff047224 */ /* 0x000fe400078e000d */
[----:B------:R-:W-:Y:S02]  /*7890*/  IMAD.MOV.U32 R5, RZ, RZ, R3 ;  /* 0x000000ffff057224 */ /* 0x000fe400078e0003 */
[----:B------:R-:W-:-:S02]  /*78a0*/  IMAD.MOV.U32 R7, RZ, RZ, R8 ;  /* 0x000000ffff077224 */ /* 0x000fc400078e0008 */
[----:B------:R-:W-:-:S07]  /*78b0*/  IMAD.SHL.U32 R21, R21, 0x80, RZ ;  /* 0x0000008015157824 */ /* 0x000fce00078e00ff */
.L_x_170:
[----:B------:R-:W0:Y:S01]  /*78c0*/  S2UR UR4, SR_CgaCtaId ;  /* 0x00000000000479c3 */ /* 0x000e220000008800 */
[----:B------:R-:W-:Y:S02]  /*78d0*/  MOV R15, 0x400 ;  /* 0x00000400000f7802 */ /* 0x000fe40000000f00 */
[----:B------:R-:W-:Y:S02]  /*78e0*/  SHF.L.U32 R14, R5, 0x1f, RZ ;  /* 0x0000001f050e7819 */ /* 0x000fe400000006ff */
[----:B------:R-:W-:Y:S01]  /*78f0*/  ISETP.NE.AND P1, PT, R0, RZ, PT ;  /* 0x000000ff0000720c */ /* 0x000fe20003f25270 */
[----:B0-----:R-:W-:-:S05]  /*7900*/  IMAD.U32 R12, RZ, RZ, UR4 ;  /* 0x00000004ff0c7e24 */ /* 0x001fca000f8e00ff */
[----:B------:R-:W-:-:S07]  /*7910*/  LEA R20, R12, R15, 0x18 ;  /* 0x0000000f0c147211 */ /* 0x000fce00078ec0ff */
[----:B------:R-:W0:Y:S01]  /*7920*/  @!P1 LDC R15, c[0x0][0x500] ;  /* 0x00014000ff0f9b82 */ /* 0x000e220000000800 */
[----:B------:R-:W-:-:S04]  /*7930*/  IMAD R23, R7, 0x8, R20 ;  /* 0x0000000807177824 */ /* 0x000fc800078e0214 */
[----:B------:R-:W1:Y:S02]  /*7940*/  SYNCS.PHASECHK.TRANS64.TRYWAIT P0, [R23+URZ+0x18], R14 ;  /* 0x0000180e170075a7 */ /* 0x000e64000800017f */
[----:B-1----:R-:W-:Y:S05]  /*7950*/  @!P0 BRA `(.L_x_168) ;  /* 0x0000000c00508947 */ /* 0x002fea0003800000 */
.L_x_186:
[----:B-1----:R-:W-:Y:S01]  /*7960*/  PRMT R14, R9, 0x9910, RZ ;  /* 0x00009910090e7816 */ /* 0x002fe200000000ff */
[----:B0-----:R0:W-:Y:S03]  /*7970*/  @!P1 SYNCS.ARRIVE.TRANS64 RZ, [R23+URZ], R15 ;  /* 0x0000000f17ff99a7 */ /* 0x0011e6000800003f */
[----:B------:R-:W-:-:S13]  /*7980*/  ISETP.NE.AND P0, PT, R14, 0x2, PT ;  /* 0x000000020e00780c */ /* 0x000fda0003f05270 */
[----:B0-----:R-:W-:Y:S05]  /*7990*/  @P0 BRA `(.L_x_169) ;  /* 0x0000000000040947 */ /* 0x001fea0003800000 */
[----:B------:R-:W-:Y:S01]  /*79a0*/  BPT.TRAP 0x1 ;  /* 0x000000040000795c */ /* 0x000fe20000300000 */
.L_x_169:
[----:B------:R-:W-:Y:S01]  /*79b0*/  IMAD R14, R7, 0x2, R12 ;  /* 0x00000002070e7824 */ /* 0x000fe200078e020c */
[----:B------:R-:W-:Y:S01]  /*79c0*/  R2UR UR9, R23 ;  /* 0x00000000170972ca */ /* 0x000fe200000e0000 */
[----:B------:R-:W-:Y:S01]  /*79d0*/  VIADD R4, R4, 0xffffffff ;  /* 0xffffffff04047836 */ /* 0x000fe20000000000 */
[----:B------:R-:W-:Y:S01]  /*79e0*/  UIADD3 UR4, UP0, UR20, 0xf0, URZ ;  /* 0x000000f014047890 */ /* 0x000fe2000ff1e03f */
[----:B------:R-:W-:Y:S01]  /*79f0*/  IMAD.SHL.U32 R14, R14, 0x1000, RZ ;  /* 0x000010000e0e7824 */ /* 0x000fe200078e00ff */
[----:B------:R-:W-:Y:S01]  /*7a00*/  R2UR UR11, R21 ;  /* 0x00000000150b72ca */ /* 0x000fe200000e0000 */
[----:B------:R-:W-:Y:S01]  /*7a10*/  UIADD3 UR22, UP1, UR20, 0x1f0, URZ ;  /* 0x000001f014167890 */ /* 0x000fe2000ff3e03f */
[----:B------:R-:W-:Y:S01]  /*7a20*/  R2UR UR10, R22 ;  /* 0x00000000160a72ca */ /* 0x000fe200000e0000 */
[--C-:B------:R-:W-:Y:S01]  /*7a30*/  IMAD R14, R14, 0x2, R20.reuse ;  /* 0x000000020e0e7824 */ /* 0x100fe200078e0214 */
[----:B------:R-:W-:Y:S01]  /*7a40*/  R2UR UR12, R6 ;  /* 0x00000000060c72ca */ /* 0x000fe200000e0000 */
[----:B------:R-:W-:Y:S01]  /*7a50*/  IMAD R20, R7, 0x1000, R20 ;  /* 0x0000100007147824 */ /* 0x000fe200078e0214 */
[----:B------:R-:W-:Y:S01]  /*7a60*/  R2UR UR18, R19 ;  /* 0x00000000131272ca */ /* 0x000fe200000e0000 */
[----:B------:R-:W-:Y:S01]  /*7a70*/  VIADD R7, R7, 0x1 ;  /* 0x0000000107077836 */ /* 0x000fe20000000000 */
[----:B------:R-:W-:Y:S01]  /*7a80*/  R2UR UR5, R14 ;  /* 0x000000000e0572ca */ /* 0x000fe200000e0000 */
[----:B------:R-:W-:Y:S01]  /*7a90*/  UIADD3.X UR23, URZ, UR21, URZ, UP1, !UPT ;  /* 0x000000153f177290 */ /* 0x000fe20008ffe43f */
[----:B------:R-:W-:Y:S01]  /*7aa0*/  R2UR UR8, R20 ;  /* 0x00000000140872ca */ /* 0x000fe200000e0000 */
[----:B------:R-:W-:Y:S01]  /*7ab0*/  UMOV UR19, 0x30000 ;  /* 0x0003000000137882 */ /* 0x000fe20000000000 */
[----:B------:R-:W-:Y:S01]  /*7ac0*/  ISETP.GT.AND P1, PT, R4, 0x1, PT ;  /* 0x000000010400780c */ /* 0x000fe20003f24270 */
[----:B------:R-:W-:Y:S01]  /*7ad0*/  UMOV UR6, 0x0 ;  /* 0x0000000000067882 */ /* 0x000fe20000000000 */
[----:B------:R-:W-:Y:S01]  /*7ae0*/  UMOV UR7, 0x10000000 ;  /* 0x1000000000077882 */ /* 0x000fe20000000000 */
[----:B------:R-:W-:Y:S01]  /*7af0*/  ISETP.NE.AND P0, PT, R7, 0x3, PT ;  /* 0x000000030700780c */ /* 0x000fe20003f05270 */
[----:B------:R-:W-:-:S03]  /*7b00*/  VIADD R22, R22, 0x20 ;  /* 0x0000002016167836 */ /* 0x000fc60000000000 */
[----:B------:R-:W-:Y:S02]  /*7b10*/  SEL R14, RZ, 0x1, P0 ;  /* 0x00000001ff0e7807 */ /* 0x000fe40000000000 */
[----:B------:R-:W-:Y:S01]  /*7b20*/  UIADD3 UR13, UR5, 0x100, URZ ;  /* 0x00000100050d7890 */ /* 0x000fe2000fffe03f */
[----:B------:R-:W-:Y:S01]  /*7b30*/  SEL R7, R7, RZ, P0 ;  /* 0x000000ff07077207 */ /* 0x000fe20000000000 */
[----:B------:R-:W-:Y:S01]  /*7b40*/  UIADD3.X UR5, URZ, UR21, URZ, UP0, !UPT ;  /* 0x000000153f057290 */ /* 0x000fe200087fe43f */
[----:B------:R-:W-:Y:S01]  /*7b50*/  LOP3.LUT R5, R5, R14, RZ, 0x3c, !PT ;  /* 0x0000000e05057212 */ /* 0x000fe200078e3cff */
[----:B------:R-:W-:-:S03]  /*7b60*/  UIADD3 UR14, UR8, 0xc100, URZ ;  /* 0x0000c100080e7890 */ /* 0x000fc6000fffe03f */
[----:B------:R-:W-:-:S04]  /*7b70*/  UMOV UR8, UR13 ;  /* 0x0000000d00087c82 */ /* 0x000fc80008000000 */
[----:B------:R0:W-:Y:S02]  /*7b80*/  UTMALDG.3D.MULTICAST [UR8], [UR4], UR19, desc[UR6] ;  /* 0x00000608040073b4 */ /* 0x0001e40008011813 */
[----:B0-----:R-:W-:Y:S01]  /*7b90*/  UMOV UR8, UR14 ;  /* 0x0000000e00087c82 */ /* 0x001fe20008000000 */
[----:B------:R-:W-:Y:S02]  /*7ba0*/  UMOV UR11, UR18 ;  /* 0x00000012000b7c82 */ /* 0x000fe40008000000 */
[----:B------:R0:W-:Y:S02]  /*7bb0*/  UTMALDG.3D [UR8], [UR22], desc[UR6] ;  /* 0x00000608160075b4 */ /* 0x0001e40008011000 */
[----:B0-----:R-:W-:Y:S05]  /*7bc0*/  @P1 BRA `(.L_x_170) ;  /* 0xfffffffc003c1947 */ /* 0x001fea000383ffff */
.L_x_167:
[----:B------:R-:W-:Y:S05]  /*7bd0*/  BSYNC B1 ;  /* 0x0000000000017941 */ /* 0x000fea0003800000 */
.L_x_166:
[----:B------:R-:W-:Y:S01]  /*7be0*/  LOP3.LUT P1, RZ, R10, 0xff, RZ, 0xc0, !PT ;  /* 0x000000ff0aff7812 */ /* 0x000fe2000782c0ff */
[C---:B------:R-:W-:Y:S01]  /*7bf0*/  IMAD.IADD R7, R11.reuse, 0x1, R8 ;  /* 0x000000010b077824 */ /* 0x040fe200078e0208 */
[----:B------:R-:W-:Y:S01]  /*7c00*/  ULDC.64 UR4, c[0x0][0x650] ;  /* 0x0001940000047ab9 */ /* 0x000fe20000000a00 */
[----:B------:R-:W-:Y:S01]  /*7c10*/  ISETP.GE.U32.AND P2, PT, R11, 0x3, PT ;  /* 0x000000030b00780c */ /* 0x000fe20003f46070 */
[----:B------:R-:W-:Y:S01]  /*7c20*/  BSSY B1, `(.L_x_171) ;  /* 0x000006b000017945 */ /* 0x000fe20003800000 */
[----:B------:R-:W-:Y:S01]  /*7c30*/  IMAD.MOV.U32 R21, RZ, RZ, -0x1 ;  /* 0xffffffffff157424 */ /* 0x000fe200078e00ff */
[----:B------:R-:W-:Y:S01]  /*7c40*/  ISETP.GT.U32.AND P0, PT, R7, 0x2, PT ;  /* 0x000000020700780c */ /* 0x000fe20003f04070 */
[----:B------:R-:W-:Y:S01]  /*7c50*/  IMAD.MOV.U32 R19, RZ, RZ, -0x1 ;  /* 0xffffffffff137424 */ /* 0x000fe200078e00ff */
[----:B------:R-:W-:Y:S02]  /*7c60*/  PRMT R10, RZ, 0x7610, R10 ;  /* 0x00007610ff0a7816 */ /* 0x000fe4000000000a */
[----:B------:R-:W-:-:S03]  /*7c70*/  ISETP.LT.U32.AND P0, PT, R11, 0x3, P0 ;  /* 0x000000030b00780c */ /* 0x000fc60000701070 */
[----:B------:R-:W0:Y:S01]  /*7c80*/  @P1 S2R R12, SR_CgaCtaId ;  /* 0x00000000000c1919 */ /* 0x000e220000008800 */
[----:B------:R-:W-:-:S04]  /*7c90*/  @P1 MOV R5, 0x400 ;  /* 0x0000040000051802 */ /* 0x000fc80000000f00 */
[----:B0-----:R-:W-:Y:S01]  /*7ca0*/  @P1 LEA R6, R12, R5, 0x18 ;  /* 0x000000050c061211 */ /* 0x001fe200078ec0ff */
[----:B------:R-:W-:Y:S01]  /*7cb0*/  IMAD.WIDE.U32 R4, R7, -0x55555555, RZ ;  /* 0xaaaaaaab07047825 */ /* 0x000fe200078e00ff */
[----:B------:R-:W-:Y:S02]  /*7cc0*/  SEL R4, RZ, 0x1, !P0 ;  /* 0x00000001ff047807 */ /* 0x000fe40004000000 */
[----:B------:R0:W-:Y:S01]  /*7cd0*/  @P1 SYNCS.ARRIVE.TRANS64.A1T0 RZ, [R6+URZ+0x48], RZ ;  /* 0x000048ff06ff19a7 */ /* 0x0001e2000810003f */
[----:B------:R-:W-:Y:S02]  /*7ce0*/  IADD3 R16, P1, R16, UR36, RZ ;  /* 0x0000002410107c10 */ /* 0x000fe4000ff3e0ff */
[----:B------:R-:W-:Y:S02]  /*7cf0*/  LOP3.LUT R3, R3, R4, RZ, 0x3c, !PT ;  /* 0x0000000403037212 */ /* 0x000fe400078e3cff */
[----:B------:R-:W-:Y:S02]  /*7d00*/  IADD3.X R17, R17, UR42, RZ, P1, !PT ;  /* 0x0000002a11117c10 */ /* 0x000fe40008ffe4ff */
[----:B------:R-:W-:-:S02]  /*7d10*/  ISETP.GE.U32.AND P0, PT, R16, UR4, PT ;  /* 0x0000000410007c0c */ /* 0x000fc4000bf06070 */
[----:B0-----:R-:W-:Y:S02]  /*7d20*/  SHF.R.U32.HI R6, RZ, 0x1, R5 ;  /* 0x00000001ff067819 */ /* 0x001fe40000011605 */
[----:B------:R-:W-:Y:S02]  /*7d30*/  ISETP.GE.U32.AND.EX P0, PT, R17, UR5, PT, P0 ;  /* 0x0000000511007c0c */ /* 0x000fe4000bf06100 */
[----:B------:R-:W-:Y:S01]  /*7d40*/  @P2 LOP3.LUT R3, R3, 0x1, R6, 0x78, !PT ;  /* 0x0000000103032812 */ /* 0x000fe200078e7806 */
[----:B------:R-:W-:Y:S01]  /*7d50*/  IMAD R8, R6, -0x3, R7 ;  /* 0xfffffffd06087824 */ /* 0x000fe200078e0207 */
[----:B------:R-:W-:Y:S01]  /*7d60*/  PRMT R4, RZ, 0x7610, R4 ;  /* 0x00007610ff047816 */ /* 0x000fe20000000004 */
[----:B------:R-:W-:-:S08]  /*7d70*/  IMAD.MOV.U32 R6, RZ, RZ, -0x1 ;  /* 0xffffffffff067424 */ /* 0x000fd000078e00ff */
[----:B------:R-:W-:Y:S05]  /*7d80*/  @P0 BRA `(.L_x_172) ;  /* 0x0000000400500947 */ /* 0x000fea0003800000 */
[----:B------:R-:W0:Y:S01]  /*7d90*/  S2R R19, SR_CTAID.X ;  /* 0x0000000000137919 */ /* 0x000e220000002500 */
[----:B------:R-:W-:Y:S01]  /*7da0*/  ULDC.64 UR4, c[0x0][0x628] ;  /* 0x00018a0000047ab9 */ /* 0x000fe20000000a00 */
[----:B------:R-:W1:Y:S01]  /*7db0*/  LDC R20, c[0x0][0x144] ;  /* 0x00005100ff147b82 */ /* 0x000e620000000800 */
[----:B------:R-:W-:Y:S01]  /*7dc0*/  ISETP.NE.U32.AND P0, PT, RZ, UR4, PT ;  /* 0x00000004ff007c0c */ /* 0x000fe2000bf05070 */
[----:B------:R-:W2:Y:S01]  /*7dd0*/  S2R R14, SR_CTAID.Y ;  /* 0x00000000000e7919 */ /* 0x000ea20000002600 */
[----:B------:R-:W-:Y:S01]  /*7de0*/  ULDC UR7, c[0x0][0x630] ;  /* 0x00018c0000077ab9 */ /* 0x000fe20000000800 */
[----:B------:R-:W-:Y:S01]  /*7df0*/  ULDC UR8, c[0x0][0x150] ;  /* 0x0000540000087ab9 */ /* 0x000fe20000000800 */
[----:B------:R-:W-:Y:S01]  /*7e00*/  ISETP.NE.AND.EX P0, PT, RZ, UR5, PT, P0 ;  /* 0x00000005ff007c0c */ /* 0x000fe2000bf05300 */
[----:B------:R-:W-:Y:S02]  /*7e10*/  IMAD.MOV.U32 R4, RZ, RZ, R16 ;  /* 0x000000ffff047224 */ /* 0x000fe400078e0010 */
[----:B------:R-:W-:Y:S01]  /*7e20*/  IMAD.MOV.U32 R5, RZ, RZ, R17 ;  /* 0x000000ffff057224 */ /* 0x000fe200078e0011 */
[----:B0-----:R-:W-:-:S09]  /*7e30*/  I2FP.F32.U32 R21, R19 ;  /* 0x0000001300157245 */ /* 0x001fd20000201000 */
[----:B------:R-:W-:Y:S05]  /*7e40*/  @!P0 BRA `(.L_x_173) ;  /* 0x0000000000288947 */ /* 0x000fea0003800000 */
[----:B------:R-:W-:Y:S02]  /*7e50*/  ULDC UR6, c[0x0][0x634] ;  /* 0x00018d0000067ab9 */ /* 0x000fe40000000800 */
[----:B------:R-:W-:-:S05]  /*7e60*/  IADD3 R5, P0, R16, UR6, RZ ;  /* 0x0000000610057c10 */ /* 0x000fca000ff1e0ff */
[----:B------:R-:W-:-:S04]  /*7e70*/  IMAD.X R15, RZ, RZ, R17, P0 ;  /* 0x000000ffff0f7224 */ /* 0x000fc800000e0611 */
[----:B------:R-:W-:-:S04]  /*7e80*/  IMAD.WIDE.U32 R6, R15, UR4, RZ ;  /* 0x000000040f067c25 */ /* 0x000fc8000f8e00ff */
[----:B------:R-:W-:-:S04]  /*7e90*/  IMAD.WIDE.U32 R6, P0, R5, UR5, R6 ;  /* 0x0000000505067c25 */ /* 0x000fc8000f800006 */
[----:B------:R-:W-:-:S04]  /*7ea0*/  IMAD.WIDE.U32 R4, R5, UR4, RZ ;  /* 0x0000000405047c25 */ /* 0x000fc8000f8e00ff */
[----:B------:R-:W-:Y:S01]  /*7eb0*/  IMAD.MOV.U32 R4, RZ, RZ, R7 ;  /* 0x000000ffff047224 */ /* 0x000fe200078e0007 */
[----:B------:R-:W-:Y:S01]  /*7ec0*/  IADD3 RZ, P1, R5, R6, RZ ;  /* 0x0000000605ff7210 */ /* 0x000fe20007f3e0ff */
[----:B------:R-:W-:-:S04]  /*7ed0*/  IMAD.X R5, RZ, RZ, RZ, P0 ;  /* 0x000000ffff057224 */ /* 0x000fc800000e06ff */
[----:B------:R-:W-:-:S08]  /*7ee0*/  IMAD.WIDE.U32.X R4, R15, UR5, R4, P1 ;  /* 0x000000050f047c25 */ /* 0x000fd000088e0404 */
.L_x_173:
[----:B------:R-:W-:Y:S01]  /*7ef0*/  FMUL R21, R21, UR8 ;  /* 0x0000000815157c20 */ /* 0x000fe20008400000 */
[--C-:B------:R-:W-:Y:S01]  /*7f00*/  SHF.R.U64 R15, R4, UR7, R5.reuse ;  /* 0x00000007040f7c19 */ /* 0x100fe20008001205 */
[----:B------:R-:W-:Y:S01]  /*7f10*/  ULDC.64 UR4, c[0x0][0x620] ;  /* 0x0001880000047ab9 */ /* 0x000fe20000000a00 */
[----:B------:R-:W-:Y:S01]  /*7f20*/  SHF.R.U32.HI R4, RZ, UR7, R5 ;  /* 0x00000007ff047c19 */ /* 0x000fe20008011605 */
[----:B------:R-:W-:Y:S01]  /*7f30*/  ULDC.64 UR6, c[0x0][0x640] ;  /* 0x0001900000067ab9 */ /* 0x000fe20000000a00 */
[----:B------:R-:W-:Y:S01]  /*7f40*/  IADD3 R5, P0, RZ, -R15, RZ ;  /* 0x8000000fff057210 */ /* 0x000fe20007f1e0ff */
[----:B------:R-:W0:Y:S04]  /*7f50*/  F2I.U32.TRUNC.NTZ R21, R21 ;  /* 0x0000001500157305 */ /* 0x000e28000020f000 */
[----:B------:R-:W-:Y:S01]  /*7f60*/  IMAD.X R4, RZ, RZ, ~R4, P0 ;  /* 0x000000ffff047224 */ /* 0x000fe200000e0e04 */
[----:B------:R-:W-:-:S03]  /*7f70*/  ISETP.NE.U32.AND P0, PT, RZ, UR6, PT ;  /* 0x00000006ff007c0c */ /* 0x000fc6000bf05070 */
[----:B------:R-:W-:Y:S01]  /*7f80*/  IMAD R4, R4, UR4, RZ ;  /* 0x0000000404047c24 */ /* 0x000fe2000f8e02ff */
[----:B------:R-:W-:-:S03]  /*7f90*/  ISETP.NE.AND.EX P0, PT, RZ, UR7, PT, P0 ;  /* 0x00000007ff007c0c */ /* 0x000fc6000bf05300 */
[C---:B------:R-:W-:Y:S01]  /*7fa0*/  IMAD R7, R5.reuse, UR5, R4 ;  /* 0x0000000505077c24 */ /* 0x040fe2000f8e0204 */
[----:B------:R-:W-:Y:S01]  /*7fb0*/  ULDC UR5, c[0x0][0x154] ;  /* 0x0000550000057ab9 */ /* 0x000fe20000000800 */
[----:B------:R-:W-:Y:S01]  /*7fc0*/  IMAD.WIDE.U32 R4, R5, UR4, R16 ;  /* 0x0000000405047c25 */ /* 0x000fe2000f8e0010 */
[----:B------:R-:W-:-:S03]  /*7fd0*/  ULDC UR4, c[0x0][0x618] ;  /* 0x0001860000047ab9 */ /* 0x000fc60000000800 */
[----:B0-----:R-:W-:Y:S02]  /*7fe0*/  IMAD.MOV R6, RZ, RZ, -R21 ;  /* 0x000000ffff067224 */ /* 0x001fe400078e0a15 */
[----:B------:R-:W0:Y:S01]  /*7ff0*/  LDC R21, c[0x0][0x148] ;  /* 0x00005200ff157b82 */ /* 0x000e220000000800 */
[----:B------:R-:W-:Y:S02]  /*8000*/  IMAD.IADD R5, R5, 0x1, R7 ;  /* 0x0000000105057824 */ /* 0x000fe400078e0207 */
[----:B-1----:R-:W-:Y:S01]  /*8010*/  IMAD R19, R20, R6, R19 ;  /* 0x0000000614137224 */ /* 0x002fe200078e0213 */
[----:B--2---:R-:W-:Y:S02]  /*8020*/  I2FP.F32.U32 R6, R14 ;  /* 0x0000000e00067245 */ /* 0x004fe40000201000 */
[--C-:B------:R-:W-:Y:S02]  /*8030*/  SHF.R.U64 R20, R4, UR4, R5.reuse ;  /* 0x0000000404147c19 */ /* 0x100fe40008001205 */
[----:B------:R-:W-:Y:S01]  /*8040*/  SHF.R.U32.HI R5, RZ, UR4, R5 ;  /* 0x00000004ff057c19 */ /* 0x000fe20008011605 */
[----:B------:R-:W-:Y:S01]  /*8050*/  FMUL R6, R6, UR5 ;  /* 0x0000000506067c20 */ /* 0x000fe20008400000 */
[----:B------:R-:W-:-:S02]  /*8060*/  ULDC UR4, c[0x0][0x608] ;  /* 0x0001820000047ab9 */ /* 0x000fc40000000800 */
[--C-:B------:R-:W-:Y:S01]  /*8070*/  SHF.R.U64 R23, R20, UR4, R5.reuse ;  /* 0x0000000414177c19 */ /* 0x100fe20008001205 */
[----:B------:R1:W2:Y:S01]  /*8080*/  F2I.U32.TRUNC.NTZ R24, R6 ;  /* 0x0000000600187305 */ /* 0x0002a2000020f000 */
[----:B------:R-:W-:Y:S01]  /*8090*/  SHF.R.U32.HI R4, RZ, UR4, R5 ;  /* 0x00000004ff047c19 */ /* 0x000fe20008011605 */
[----:B------:R-:W-:-:S03]  /*80a0*/  ULDC UR4, c[0x0][0x658] ;  /* 0x0001960000047ab9 */ /* 0x000fc60000000800 */
[--C-:B------:R-:W-:Y:S02]  /*80b0*/  SHF.R.U64 R22, R23, UR4, R4.reuse ;  /* 0x0000000417167c19 */ /* 0x100fe40008001204 */
[----:B------:R-:W-:-:S03]  /*80c0*/  SHF.R.U32.HI R25, RZ, UR4, R4 ;  /* 0x00000004ff197c19 */ /* 0x000fc60008011604 */
[----:B------:R-:W-:Y:S02]  /*80d0*/  IMAD.MOV.U32 R4, RZ, RZ, R22 ;  /* 0x000000ffff047224 */ /* 0x000fe400078e0016 */
[----:B------:R-:W-:Y:S01]  /*80e0*/  IMAD.MOV.U32 R5, RZ, RZ, R25 ;  /* 0x000000ffff057224 */ /* 0x000fe200078e0019 */
[----:B-1----:R-:W-:Y:S06]  /*80f0*/  @!P0 BRA `(.L_x_174) ;  /* 0x0000000000288947 */ /* 0x002fec0003800000 */
        /* <DEDUP_REMOVED lines=10> */
.L_x_174:
[----:B------:R-:W-:Y:S01]  /*81a0*/  ISETP.NE.AND P0, PT, R2, 0x1, PT ;  /* 0x000000010200780c */ /* 0x000fe20003f05270 */
[----:B------:R-:W-:Y:S01]  /*81b0*/  ULDC UR4, c[0x0][0x648] ;  /* 0x0001920000047ab9 */ /* 0x000fe20000000800 */
[----:B------:R-:W-:Y:S01]  /*81c0*/  LOP3.LUT R23, R23, UR16, RZ, 0xc0, !PT ;  /* 0x0000001017177c12 */ /* 0x000fe2000f8ec0ff */
[----:B--2---:R-:W-:Y:S01]  /*81d0*/  IMAD.MOV R24, RZ, RZ, -R24 ;  /* 0x000000ffff187224 */ /* 0x004fe200078e0a18 */
[----:B------:R-:W-:Y:S01]  /*81e0*/  SHF.R.U64 R4, R4, UR4, R5 ;  /* 0x0000000404047c19 */ /* 0x000fe20008001205 */
[----:B------:R-:W-:Y:S01]  /*81f0*/  ULDC UR4, c[0x0][0x638] ;  /* 0x00018e0000047ab9 */ /* 0x000fe20000000800 */
[----:B------:R-:W-:Y:S01]  /*8200*/  LOP3.LUT R7, R20, UR15, RZ, 0xc0, !PT ;  /* 0x0000000f14077c12 */ /* 0x000fe2000f8ec0ff */
[----:B------:R-:W-:Y:S01]  /*8210*/  ULDC UR5, c[0x0][0x610] ;  /* 0x0001840000057ab9 */ /* 0x000fe20000000800 */
[----:B------:R-:W-:Y:S02]  /*8220*/  IMAD.MOV.U32 R6, RZ, RZ, R15 ;  /* 0x000000ffff067224 */ /* 0x000fe400078e000f */
[----:B------:R-:W-:-:S02]  /*8230*/  IMAD.MOV R5, RZ, RZ, -R4 ;  /* 0x000000ffff057224 */ /* 0x000fc400078e0a04 */
[----:B------:R-:W-:Y:S02]  /*8240*/  IMAD R4, R4, UR17, R23 ;  /* 0x0000001104047c24 */ /* 0x000fe4000f8e0217 */
[----:B0-----:R-:W-:Y:S02]  /*8250*/  @P0 IMAD R19, R21, R24, R14 ;  /* 0x0000001815130224 */ /* 0x001fe400078e020e */
[----:B------:R-:W-:Y:S01]  /*8260*/  IMAD R22, R5, UR4, R22 ;  /* 0x0000000405167c24 */ /* 0x000fe2000f8e0216 */
[----:B------:R-:W-:Y:S01]  /*8270*/  ULDC UR4, c[0x0][0x600] ;  /* 0x0001800000047ab9 */ /* 0x000fe20000000800 */
[----:B------:R-:W-:Y:S02]  /*8280*/  IMAD R21, R4, UR5, R19 ;  /* 0x0000000504157c24 */ /* 0x000fe4000f8e0213 */
[----:B------:R-:W-:Y:S02]  /*8290*/  IMAD R22, R22, UR4, R7 ;  /* 0x0000000416167c24 */ /* 0x000fe4000f8e0207 */
[----:B------:R-:W-:-:S03]  /*82a0*/  IMAD.MOV.U32 R4, RZ, RZ, 0x1 ;  /* 0x00000001ff047424 */ /* 0x000fc600078e00ff */
[----:B------:R-:W-:Y:S02]  /*82b0*/  SEL R19, R22, R21, !P0 ;  /* 0x0000001516137207 */ /* 0x000fe40004000000 */
[----:B------:R-:W-:-:S07]  /*82c0*/  SEL R21, R21, R22, !P0 ;  /* 0x0000001615157207 */ /* 0x000fce0004000000 */
.L_x_172:
[----:B------:R-:W-:Y:S05]  /*82d0*/  BSYNC B1 ;  /* 0x0000000000017941 */ /* 0x000fea0003800000 */
.L_x_171:
[----:B------:R-:W-:-:S13]  /*82e0*/  LOP3.LUT P0, RZ, R4, 0xff, RZ, 0xc0, !PT ;  /* 0x000000ff04ff7812 */ /* 0x000fda000780c0ff */
[----:B------:R-:W-:Y:S05]  /*82f0*/  @P0 BRA `(.L_x_175) ;  /* 0xfffffff400380947 */ /* 0x000fea000383ffff */
[----:B------:R-:W-:Y:S05]  /*8300*/  BSYNC B0 ;  /* 0x0000000000007941 */ /* 0x000fea0003800000 */
.L_x_164:
[----:B------:R-:W-:-:S03]  /*8310*/  UMOV UR4, 0xffffffff ;  /* 0xffffffff00047882 */ /* 0x000fc60000000000 */
[----:B------:R-:W-:Y:S05]  /*8320*/  BRA.DIV UR4, `(.L_x_176) ;  /* 0x0000000204f07947 */ /* 0x000fea000b800000 */
[----:B------:R-:W-:-:S13]  /*8330*/  ELECT P6, URZ, PT ;  /* 0x00000000003f782f */ /* 0x000fda00038c0000 */
.L_x_189:
[----:B------:R-:W-:Y:S04]  /*8340*/  BSSY B0, `(.L_x_177) ;  /* 0x0000022000007945 */ /* 0x000fe80003800000 */
[----:B------:R-:W-:Y:S05]  /*8350*/  @!P6 BRA `(.L_x_178) ;  /* 0x000000000080e947 */ /* 0x000fea0003800000 */
[----:B------:R-:W-:-:S04]  /*8360*/  LOP3.LUT R18, R18, 0x2, RZ, 0xfc, !PT ;  /* 0x0000000212127812 */ /* 0x000fc800078efcff */
[----:B------:R-:W-:-:S13]  /*8370*/  ISETP.NE.AND P0, PT, R18, 0x3, PT ;  /* 0x000000031200780c */ /* 0x000fda0003f05270 */
[----:B------:R-:W-:Y:S05]  /*8380*/  @!P0 BRA `(.L_x_179) ;  /* 0x0000000000048947 */ /* 0x000fea0003800000 */
[----:B------:R-:W-:Y:S01]  /*8390*/  BPT.TRAP 0x1 ;  /* 0x000000040000795c */ /* 0x000fe20000300000 */
.L_x_179:
[----:B------:R-:W0:Y:S01]  /*83a0*/  S2R R5, SR_CgaCtaId ;  /* 0x0000000000057919 */ /* 0x000e220000008800 */
[----:B------:R-:W-:Y:S02]  /*83b0*/  MOV R0, 0x400 ;  /* 0x0000040000007802 */ /* 0x000fe40000000f00 */
[----:B------:R-:W-:Y:S02]  /*83c0*/  SHF.L.U32 R2, R3, 0x1f, RZ ;  /* 0x0000001f03027819 */ /* 0x000fe400000006ff */
[----:B0-----:R-:W-:-:S05]  /*83d0*/  LEA R5, R5, R0, 0x18 ;  /* 0x0000000005057211 */ /* 0x001fca00078ec0ff */
[----:B------:R-:W-:-:S04]  /*83e0*/  VIADD R5, R5, 0x18 ;  /* 0x0000001805057836 */ /* 0x000fc80000000000 */
[C---:B------:R-:W-:Y:S02]  /*83f0*/  IMAD R7, R8.reuse, 0x8, R5 ;  /* 0x0000000808077824 */ /* 0x040fe400078e0205 */
[----:B------:R-:W-:Y:S02]  /*8400*/  VIADD R8, R8, 0x1 ;  /* 0x0000000108087836 */ /* 0x000fe40000000000 */
[----:B------:R-:W0:Y:S03]  /*8410*/  SYNCS.PHASECHK.TRANS64.TRYWAIT P0, [R7+URZ], R2 ;  /* 0x00000002070075a7 */ /* 0x000e26000800017f */
[----:B------:R-:W-:-:S04]  /*8420*/  ISETP.NE.AND P1, PT, R8, 0x3, PT ;  /* 0x000000030800780c */ /* 0x000fc80003f25270 */
[----:B------:R-:W-:Y:S02]  /*8430*/  SEL R0, RZ, 0x1, P1 ;  /* 0x00000001ff007807 */ /* 0x000fe40000800000 */
[----:B------:R-:W-:Y:S02]  /*8440*/  SEL R8, R8, RZ, P1 ;  /* 0x000000ff08087207 */ /* 0x000fe40000800000 */
[----:B------:R-:W-:-:S03]  /*8450*/  LOP3.LUT R9, R3, R0, RZ, 0x3c, !PT ;  /* 0x0000000003097212 */ /* 0x000fc600078e3cff */
[----:B------:R-:W-:Y:S01]  /*8460*/  IMAD R4, R8, 0x8, R5 ;  /* 0x0000000808047824 */ /* 0x000fe200078e0205 */
[----:B------:R-:W-:Y:S01]  /*8470*/  SHF.L.U32 R3, R9, 0x1f, RZ ;  /* 0x0000001f09037819 */ /* 0x000fe200000006ff */
[----:B0-----:R-:W-:Y:S06]  /*8480*/  @!P0 BRA `(.L_x_180) ;  /* 0x0000000000b88947 */ /* 0x001fec0003800000 */
.L_x_190:
[----:B------:R-:W1:Y:S01]  /*8490*/  SYNCS.PHASECHK.TRANS64.TRYWAIT P0, [R4+URZ], R3 ;  /* 0x00000003040075a7 */ /* 0x000e62000800017f */
[----:B------:R-:W-:-:S05]  /*84a0*/  VIADD R0, R8, 0x1 ;  /* 0x0000000108007836 */ /* 0x000fca0000000000 */
[----:B------:R-:W-:-:S04]  /*84b0*/  ISETP.NE.AND P1, PT, R0, 0x3, PT ;  /* 0x000000030000780c */ /* 0x000fc80003f25270 */
[----:B0-----:R-:W-:Y:S02]  /*84c0*/  SEL R2, RZ, 0x1, P1 ;  /* 0x00000001ff027807 */ /* 0x001fe40000800000 */
[----:B------:R-:W-:Y:S02]  /*84d0*/  SEL R0, R0, RZ, P1 ;  /* 0x000000ff00007207 */ /* 0x000fe40000800000 */
[----:B------:R-:W-:Y:S01]  /*84e0*/  LOP3.LUT R2, R9, R2, RZ, 0x3c, !PT ;  /* 0x0000000209027212 */ /* 0x000fe200078e3cff */
[----:B-1----:R-:W-:Y:S06]  /*84f0*/  @!P0 BRA `(.L_x_181) ;  /* 0x0000000000b08947 */ /* 0x002fec0003800000 */
.L_x_191:
[----:B------:R-:W-:Y:S01]  /*8500*/  IMAD R5, R0, 0x8, R5 ;  /* 0x0000000800057824 */ /* 0x000fe200078e0205 */
[----:B------:R-:W-:-:S07]  /*8510*/  SHF.L.U32 R0, R2, 0x1f, RZ ;  /* 0x0000001f02007819 */ /* 0x000fce00000006ff */
.L_x_182:
[----:B-1----:R1:W2:Y:S02]  /*8520*/  SYNCS.PHASECHK.TRANS64.TRYWAIT P0, [R5+URZ], R0 ;  /* 0x00000000050075a7 */ /* 0x0022a4000800017f */
[----:B--2---:R-:W-:Y:S05]  /*8530*/  @!P0 NANOSLEEP.SYNCS 0x989680 ;  /* 0x009896800000895d */ /* 0x004fea0003900000 */
[----:B------:R-:W2:Y:S02]  /*8540*/  @!P0 SYNCS.PHASECHK.TRANS64 P0, [R5+URZ], R0 ;  /* 0x00000000050085a7 */ /* 0x000ea4000800007f */
[----:B--2---:R-:W-:Y:S05]  /*8550*/  @!P0 BRA `(.L_x_182) ;  /* 0xfffffffc00f08947 */ /* 0x004fea000383ffff */
.L_x_178:
[----:B------:R-:W-:Y:S05]  /*8560*/  BSYNC B0 ;  /* 0x0000000000007941 */ /* 0x000fea0003800000 */
.L_x_177:
[----:B------:R-:W-:Y:S05]  /*8570*/  EXIT ;  /* 0x000000000000794d */ /* 0x000fea0003800000 */
.L_x_21:
[----:B-1----:R1:W2:Y:S02]  /*8580*/  SYNCS.PHASECHK.TRANS64.TRYWAIT P1, [R3+URZ], R0 ;  /* 0x00000000030075a7 */ /* 0x0022a4000802017f */
[----:B--2---:R-:W-:Y:S05]  /*8590*/  @!P1 NANOSLEEP.SYNCS 0x989680 ;  /* 0x009896800000995d */ /* 0x004fea0003900000 */
[----:B------:R-:W2:Y:S02]  /*85a0*/  @!P1 SYNCS.PHASECHK.TRANS64 P1, [R3+URZ], R0 ;  /* 0x00000000030095a7 */ /* 0x000ea4000802007f */
[----:B--2---:R-:W-:Y:S05]  /*85b0*/  @!P1 BRA `(.L_x_21) ;  /* 0xfffffffc00f09947 */ /* 0x004fea000383ffff */
[----:B------:R-:W-:Y:S05]  /*85c0*/  BRA `(.L_x_20) ;  /* 0xffffff90005c7947 */ /* 0x000fea000383ffff */
.L_x_26:
[----:B-1----:R1:W2:Y:S02]  /*85d0*/  SYNCS.PHASECHK.TRANS64.TRYWAIT P1, [R5+URZ], R4 ;  /* 0x00000004050075a7 */ /* 0x0022a4000802017f */
[----:B--2---:R-:W-:Y:S05]  /*85e0*/  @!P1 NANOSLEEP.SYNCS 0x989680 ;  /* 0x009896800000995d */ /* 0x004fea0003900000 */
[----:B------:R-:W2:Y:S02]  /*85f0*/  @!P1 SYNCS.PHASECHK.TRANS64 P1, [R5+URZ], R4 ;  /* 0x00000004050095a7 */ /* 0x000ea4000802007f */
[----:B--2---:R-:W-:Y:S05]  /*8600*/  @!P1 BRA `(.L_x_26) ;  /* 0xfffffffc00f09947 */ /* 0x004fea000383ffff */
[----:B------:R-:W-:Y:S05]  /*8610*/  BRA `(.L_x_25) ;  /* 0xffffff9400307947 */ /* 0x000fea000383ffff */
.L_x_165:
[----:B------:R-:W-:Y:S01]  /*8620*/  BSSY B1, `(.L_x_183) ;  /* 0x0000006000017945 */ /* 0x000fe20003800000 */
[----:B------:R-:W-:-:S07]  /*8630*/  IMAD.MOV.U32 R15, RZ, RZ, -0x1 ;  /* 0xffffffffff0f7424 */ /* 0x000fce00078e00ff */
[----:B------:R-:W-:Y:S05]  /*8640*/  WARPSYNC.COLLECTIVE R15, `(.L_x_184) ;  /* 0x000000000f0c7348 */ /* 0x000fea0003c00000 */
[----:B------:R-:W-:Y:S02]  /*8650*/  ELECT P6, UR62, PT ;  /* 0x00000000003e782f */ /* 0x000fe400038c0000 */
[----:B------:R-:W-:Y:S01]  /*8660*/  MOV R14, UR62 ;  /* 0x0000003e000e7c02 */ /* 0x000fe20008000f00 */
[----:B------:R-:W-:Y:S10]  /*8670*/  ENDCOLLECTIVE ;  /* 0x000000000000791b */ /* 0x000ff40003800000 */
.L_x_184:
[----:B------:R-:W-:Y:S05]  /*8680*/  BSYNC B1 ;  /* 0x0000000000017941 */ /* 0x000fea0003800000 */
.L_x_183:
[----:B------:R-:W-:Y:S05]  /*8690*/  BRA `(.L_x_185) ;  /* 0xfffffff0005c7947 */ /* 0x000fea000383ffff */
.L_x_168:
[----:B-1----:R1:W2:Y:S02]  /*86a0*/  SYNCS.PHASECHK.TRANS64.TRYWAIT P0, [R23+URZ+0x18], R14 ;  /* 0x0000180e170075a7 */ /* 0x0022a4000800017f */
[----:B--2---:R-:W-:Y:S05]  /*86b0*/  @!P0 NANOSLEEP.SYNCS 0x989680 ;  /* 0x009896800000895d */ /* 0x004fea0003900000 */
[----:B------:R-:W2:Y:S02]  /*86c0*/  @!P0 SYNCS.PHASECHK.TRANS64 P0, [R23+URZ+0x18], R14 ;  /* 0x0000180e170085a7 */ /* 0x000ea4000800007f */
[----:B--2---:R-:W-:Y:S05]  /*86d0*/  @!P0 BRA `(.L_x_168) ;  /* 0xfffffffc00f08947 */ /* 0x004fea000383ffff */
[----:B------:R-:W-:Y:S05]  /*86e0*/  BRA `(.L_x_186) ;  /* 0xfffffff0009c7947 */ /* 0x000fea000383ffff */
.L_x_176:
[----:B------:R-:W-:Y:S01]  /*86f0*/  BSSY B0, `(.L_x_187) ;  /* 0x0000006000007945 */ /* 0x000fe20003800000 */
[----:B------:R-:W-:-:S07]  /*8700*/  IMAD.MOV.U32 R15, RZ, RZ, -0x1 ;  /* 0xffffffffff0f7424 */ /* 0x000fce00078e00ff */
[----:B------:R-:W-:Y:S05]  /*8710*/  WARPSYNC.COLLECTIVE R15, `(.L_x_188) ;  /* 0x000000000f0c7348 */ /* 0x000fea0003c00000 */
[----:B------:R-:W-:Y:S02]  /*8720*/  ELECT P6, UR62, PT ;  /* 0x00000000003e782f */ /* 0x000fe400038c0000 */
[----:B------:R-:W-:Y:S01]  /*8730*/  MOV R14, UR62 ;  /* 0x0000003e000e7c02 */ /* 0x000fe20008000f00 */
[----:B------:R-:W-:Y:S10]  /*8740*/  ENDCOLLECTIVE ;  /* 0x000000000000791b */ /* 0x000ff40003800000 */
.L_x_188:
[----:B------:R-:W-:Y:S05]  /*8750*/  BSYNC B0 ;  /* 0x0000000000007941 */ /* 0x000fea0003800000 */
.L_x_187:
[----:B------:R-:W-:Y:S05]  /*8760*/  BRA `(.L_x_189) ;  /* 0xfffffff800f47947 */ /* 0x000fea000383ffff */
.L_x_180:
[----:B0-----:R0:W1:Y:S02]  /*8770*/  SYNCS.PHASECHK.TRANS64.TRYWAIT P0, [R7+URZ], R2 ;  /* 0x00000002070075a7 */ /* 0x001064000800017f */
[----:B-1----:R-:W-:Y:S05]  /*8780*/  @!P0 NANOSLEEP.SYNCS 0x989680 ;  /* 0x009896800000895d */ /* 0x002fea0003900000 */
[----:B------:R-:W1:Y:S02]  /*8790*/  @!P0 SYNCS.PHASECHK.TRANS64 P0, [R7+URZ], R2 ;  /* 0x00000002070085a7 */ /* 0x000e64000800007f */
[----:B-1----:R-:W-:Y:S05]  /*87a0*/  @!P0 BRA `(.L_x_180) ;  /* 0xfffffffc00f08947 */ /* 0x002fea000383ffff */
[----:B------:R-:W-:Y:S05]  /*87b0*/  BRA `(.L_x_190) ;  /* 0xfffffffc00347947 */ /* 0x000fea000383ffff */
.L_x_181:
[----:B0-----:R0:W1:Y:S02]  /*87c0*/  SYNCS.PHASECHK.TRANS64.TRYWAIT P0, [R4+URZ], R3 ;  /* 0x00000003040075a7 */ /* 0x001064000800017f */
[----:B-1----:R-:W-:Y:S05]  /*87d0*/  @!P0 NANOSLEEP.SYNCS 0x989680 ;  /* 0x009896800000895d */ /* 0x002fea0003900000 */
[----:B------:R-:W1:Y:S02]  /*87e0*/  @!P0 SYNCS.PHASECHK.TRANS64 P0, [R4+URZ], R3 ;  /* 0x00000003040085a7 */ /* 0x000e64000800007f */
[----:B-1----:R-:W-:Y:S05]  /*87f0*/  @!P0 BRA `(.L_x_181) ;  /* 0xfffffffc00f08947 */ /* 0x002fea000383ffff */
[----:B------:R-:W-:Y:S05]  /*8800*/  BRA `(.L_x_191) ;  /* 0xfffffffc003c7947 */ /* 0x000fea000383ffff */
.L_x_192:
[----:B------:R-:W-:-:S00]  /*8810*/  BRA `(.L_x_192) ;  /* 0xfffffffc00fc7947 */ /* 0x000fc0000383ffff */
[----:B------:R-:W-:-:S00]  /*8820*/  NOP ;  /* 0x0000000000007918 */ /* 0x000fc00000000000 */
        /* <DEDUP_REMOVED lines=13> */
.L_x_193:


//--------------------- .nv.global.init           --------------------------
	.section	.nv.global.init,"aw",@progbits
.nv.global.init:
	.type		$str$22,@object
	.size		$str$22,($str$23 - $str$22)
$str$22:
        /*0000*/ 	.byte	0x6b, 0x5f, 0x74, 0x69, 0x6c, 0x65, 0x5f, 0x63, 0x6f, 0x75, 0x6e, 0x74, 0x20, 0x3e, 0x3d, 0x20
        /*0010*/ 	.byte	0x31, 0x00
	.type		$str$23,@object
	.size		$str$23,(__unnamed_1 - $str$23)
$str$23:
        /*0012*/ 	.byte	0x2f, 0x74, 0x6d, 0x70, 0x2f, 0x63, 0x75, 0x74, 0x6c, 0x61, 0x73, 0x73, 0x5f, 0x73, 0x77, 0x65
        /*0022*/ 	.byte	0x65, 0x70, 0x5f, 0x73, 0x72, 0x63, 0x2f, 0x69, 0x6e, 0x63, 0x6c, 0x75, 0x64, 0x65, 0x2f, 0x63
        /*0032*/ 	.byte	0x75, 0x74, 0x6c, 0x61, 0x73, 0x73, 0x2f, 0x67, 0x65, 0x6d, 0x6d, 0x2f, 0x63, 0x6f, 0x6c, 0x6c
        /*0042*/ 	.byte	0x65, 0x63, 0x74, 0x69, 0x76, 0x65, 0x2f, 0x73, 0x6d, 0x39, 0x30, 0x5f, 0x6d, 0x6d, 0x61, 0x5f
        /*0052*/ 	.byte	0x74, 0x6d, 0x61, 0x5f, 0x67, 0x6d, 0x6d, 0x61, 0x5f, 0x73, 0x73, 0x5f, 0x77, 0x61, 0x72, 0x70
        /*0062*/ 	.byte	0x73, 0x70, 0x65, 0x63, 0x69, 0x61, 0x6c, 0x69, 0x7a, 0x65, 0x64, 0x2e, 0x68, 0x70, 0x70, 0x00
	.type		__unnamed_1,@object
	.size		__unnamed_1,(.L_0 - __unnamed_1)
__unnamed_1:
        /*0072*/ 	.byte	0x76, 0x6f, 0x69, 0x64, 0x20, 0x63, 0x75, 0x74, 0x6c, 0x61, 0x73, 0x73, 0x3a, 0x3a, 0x67, 0x65
        /* <DEDUP_REMOVED lines=180> */
        /*0bc2*/ 	.byte	0x79, 0x5d, 0x00
.L_0:


//--------------------- .nv.shared._ZN7cutlass13device_kernelINS_4gemm6kernel13GemmUniversalIN4cute5tupleIJiiiiEEENS1_10collective13CollectiveMmaINS1_34MainloopSm90TmaGmmaWarpSpecializedILi3ENS5_IJNS4_1CILi1EEENSA_ILi2EEESB_EEENS1_35KernelTmaWarpSpecializedCooperativeEEENS5_IJNSA_ILi256EEENSA_ILi64EEENSA_ILi32EEEEEENS_6half_tENS5_IJlSB_lEEESK_SL_NS4_8TiledMMAINS4_8MMA_AtomIJNS4_4SM904GMMA25MMA_64x64x16_F32F16F16_SSILNSP_5MajorE0ELSR_0ELNSP_7ScaleInE1ELSS_1EEEEEENS4_6LayoutINS5_IJSC_SB_SB_EEENS5_IJSB_NSA_ILi0EEESX_EEEEENS5_IJNS4_10UnderscoreES10_S10_EEEEENS4_23SM90_TMA_LOAD_MULTICASTENS4_14ComposedLayoutINS4_7SwizzleILi2ELi4ELi3EEENS4_18smem_ptr_flag_bitsILi16EEENSV_INS5_IJNSA_ILi8EEESI_EEENS5_IJSI_SB_EEEEEEEvNS4_8identityENS4_13SM90_TMA_LOADES1D_vS1E_EENS_8epilogue10collective6detail29Sm90TmaWarpSpecializedAdapterINS1I_15DefaultEpilogueISK_SL_SL_NS1H_6thread17LinearCombinationISK_Li1EffLNS1M_9ScaleType4KindE0ELNS_15FloatRoundStyleE2ESK_EENS1_15EpilogueDefaultEEEEEvvEEEEvNT_6ParamsE --------------------------
	.section	.nv.shared._ZN7cutlass13device_kernelINS_4gemm6kernel13GemmUniversalIN4cute5tupleIJiiiiEEENS1_10collective13CollectiveMmaINS1_34MainloopSm90TmaGmmaWarpSpecializedILi3ENS5_IJNS4_1CILi1EEENSA_ILi2EEESB_EEENS1_35KernelTmaWarpSpecializedCooperativeEEENS5_IJNSA_ILi256EEENSA_ILi64EEENSA_ILi32EEEEEENS_6half_tENS5_IJlSB_lEEESK_SL_NS4_8TiledMMAINS4_8MMA_AtomIJNS4_4SM904GMMA25MMA_64x64x16_F32F16F16_SSILNSP_5MajorE0ELSR_0ELNSP_7ScaleInE1ELSS_1EEEEEENS4_6LayoutINS5_IJSC_SB_SB_EEENS5_IJSB_NSA_ILi0EEESX_EEEEENS5_IJNS4_10UnderscoreES10_S10_EEEEENS4_23SM90_TMA_LOAD_MULTICASTENS4_14ComposedLayoutINS4_7SwizzleILi2ELi4ELi3EEENS4_18smem_ptr_flag_bitsILi16EEENSV_INS5_IJNSA_ILi8EEESI_EEENS5_IJSI_SB_EEEEEEEvNS4_8identityENS4_13SM90_TMA_LOADES1D_vS1E_EENS_8epilogue10collective6detail29Sm90TmaWarpSpecializedAdapterINS1I_15DefaultEpilogueISK_SL_SL_NS1H_6thread17LinearCombinationISK_Li1EffLNS1M_9ScaleType4KindE0ELNS_15FloatRoundStyleE2ESK_EENS1_15EpilogueDefaultEEEEEvvEEEEvNT_6ParamsE,"aw",@nobits
	.sectionflags	@""
	.align	16
	.zero		1024


//--------------------- .nv.shared.reserved.0     --------------------------
	.section	.nv.shared.reserved.0,"aw",@nobits
	.weak		__nv_reservedSMEM_offset_0_alias
	.size		__nv_reservedSMEM_offset_0_alias, 0, 0
	.other		__nv_reservedSMEM_offset_0_alias,@"STO_CUDA_RESERVED_SHARED STV_DEFAULT"
__nv_reservedSMEM_offset_0_alias:
	.zero		0


//--------------------- .nv.global                --------------------------
	.section	.nv.global,"aw",@nobits
.nv.global:
	.type		_ZN39_INTERNAL_4b00643b_4_k_cu_d5947959_28844cute1_E,@object
	.size		_ZN39_INTERNAL_4b00643b_4_k_cu_d5947959_28844cute1_E,(_ZN39_INTERNAL_4b00643b_4_k_cu_d5947959_28844cuda3std3__45__cpo6cbeginE - _ZN39_INTERNAL_4b00643b_4_k_cu_d5947959_28844cute1_E)
_ZN39_INTERNAL_4b00643b_4_k_cu_d5947959_28844cute1_E:
	.zero		1
	.type		_ZN39_INTERNAL_4b00643b_4_k_cu_d5947959_28844cuda3std3__45__cpo6cbeginE,@object
	.size		_ZN39_INTERNAL_4b00643b_4_k_cu_d5947959_28844cuda3std3__45__cpo6cbeginE,(_ZN39_INTERNAL_4b00643b_4_k_cu_d5947959_28844cuda3std3__48in_placeE - _ZN39_INTERNAL_4b00643b_4_k_cu_d5947959_28844cuda3std3__45__cpo6cbeginE)
_ZN39_INTERNAL_4b00643b_4_k_cu_d5947959_28844cuda3std3__45__cpo6cbeginE:
	.zero		1
	.type		_ZN39_INTERNAL_4b00643b_4_k_cu_d5947959_28844cuda3std3__48in_placeE,@object
	.size		_ZN39_INTERNAL_4b00643b_4_k_cu_d5947959_28844cuda3std3__48in_placeE,(_ZN39_INTERNAL_4b00643b_4_k_cu_d5947959_28844cuda3std6ranges3__45__cpo9iter_moveE - _ZN39_INTERNAL_4b00643b_4_k_cu_d5947959_28844cuda3std3__48in_placeE)
_ZN39_INTERNAL_4b00643b_4_k_cu_d5947959_28844cuda3std3__48in_placeE:
	.zero		1
	.type		_ZN39_INTERNAL_4b00643b_4_k_cu_d5947959_28844cuda3std6ranges3__45__cpo9iter_moveE,@object
	.size		_ZN39_INTERNAL_4b00643b_4_k_cu_d5947959_28844cuda3std6ranges3__45__cpo9iter_moveE,(_ZN39_INTERNAL_4b00643b_4_k_cu_d5947959_28844cuda3std3__45__cpo5beginE - _ZN39_INTERNAL_4b00643b_4_k_cu_d5947959_28844cuda3std6ranges3__45__cpo9iter_moveE)
_ZN39_INTERNAL_4b00643b_4_k_cu_d5947959_28844cuda3std6ranges3__45__cpo9iter_moveE:
	.zero		1
	.type		_ZN39_INTERNAL_4b00643b_4_k_cu_d5947959_28844cuda3std3__45__cpo5beginE,@object
	.size		_ZN39_INTERNAL_4b00643b_4_k_cu_d5947959_28844cuda3std3__45__cpo5beginE,(_ZN39_INTERNAL_4b00643b_4_k_cu_d5947959_28844cuda3std3__441_GLOBAL__N__4b00643b_4_k_cu_d5947959_28846ignoreE - _ZN39_INTERNAL_4b00643b_4_k_cu_d5947959_28844cuda3std3__45__cpo5beginE)
_ZN39_INTERNAL_4b00643b_4_k_cu_d5947959_28844cuda3std3__45__cpo5beginE:
	.zero		1
	.type		_ZN39_INTERNAL_4b00643b_4_k_cu_d5947959_28844cuda3std3__441_GLOBAL__N__4b00643b_4_k_cu_d5947959_28846ignoreE,@object
	.size		_ZN39_INTERNAL_4b00643b_4_k_cu_d5947959_28844cuda3std3__441_GLOBAL__N__4b00643b_4_k_cu_d5947959_28846ignoreE,(_ZN39_INTERNAL_4b00643b_4_k_cu_d5947959_28844cute7productE - _ZN39_INTERNAL_4b00643b_4_k_cu_d5947959_28844cuda3std3__441_GLOBAL__N__4b00643b_4_k_cu_d5947959_28846ignoreE)
_ZN39_INTERNAL_4b00643b_4_k_cu_d5947959_28844cuda3std3__441_GLOBAL__N__4b00643b_4_k_cu_d5947959_28846ignoreE:
	.zero		1
	.type		_ZN39_INTERNAL_4b00643b_4_k_cu_d5947959_28844cute7productE,@object
	.size		_ZN39_INTERNAL_4b00643b_4_k_cu_d5947959_28844cute7productE,(_ZN39_INTERNAL_4b00643b_4_k_cu_d5947959_28844cuda3std3__45__cpo3endE - _ZN39_INTERNAL_4b00643b_4_k_cu_d5947959_28844cute7productE)
_ZN39_INTERNAL_4b00643b_4_k_cu_d5947959_28844cute7productE:
	.zero		1
	.type		_ZN39_INTERNAL_4b00643b_4_k_cu_d5947959_28844cuda3std3__45__cpo3endE,@object
	.size		_ZN39_INTERNAL_4b00643b_4_k_cu_d5947959_28844cuda3std3__45__cpo3endE,(_ZN39_INTERNAL_4b00643b_4_k_cu_d5947959_28844cuda3std3__419piecewise_constructE - _ZN39_INTERNAL_4b00643b_4_k_cu_d5947959_28844cuda3std3__45__cpo3endE)
_ZN39_INTERNAL_4b00643b_4_k_cu_d5947959_28844cuda3std3__45__cpo3endE:
	.zero		1
	.type		_ZN39_INTERNAL_4b00643b_4_k_cu_d5947959_28844cuda3std3__419piecewise_constructE,@object
	.size		_ZN39_INTERNAL_4b00643b_4_k_cu_d5947959_28844cuda3std3__419piecewise_constructE,(_ZN39_INTERNAL_4b00643b_4_k_cu_d5947959_28844cuda3std3__45__cpo4cendE - _ZN39_INTERNAL_4b00643b_4_k_cu_d5947959_28844cuda3std3__419piecewise_constructE)
_ZN39_INTERNAL_4b00643b_4_k_cu_d5947959_28844cuda3std3__419piecewise_constructE:
	.zero		1
	.type		_ZN39_INTERNAL_4b00643b_4_k_cu_d5947959_28844cuda3std3__45__cpo4cendE,@object
	.size		_ZN39_INTERNAL_4b00643b_4_k_cu_d5947959_28844cuda3std3__45__cpo4cendE,(_ZN39_INTERNAL_4b00643b_4_k_cu_d5947959_28844cuda3std6ranges3__45__cpo4swapE - _ZN39_INTERNAL_4b00643b_4_k_cu_d5947959_28844cuda3std3__45__cpo4cendE)
_ZN39_INTERNAL_4b00643b_4_k_cu_d5947959_28844cuda3std3__45__cpo4cendE:
	.zero		1
	.type		_ZN39_INTERNAL_4b00643b_4_k_cu_d5947959_28844cuda3std6ranges3__45__cpo4swapE,@object
	.size		_ZN39_INTERNAL_4b00643b_4_k_cu_d5947959_28844cuda3std6ranges3__45__cpo4swapE,(.L_8 - _ZN39_INTERNAL_4b00643b_4_k_cu_d5947959_28844cuda3std6ranges3__45__cpo4swapE)
_ZN39_INTERNAL_4b00643b_4_k_cu_d5947959_28844cuda3std6ranges3__45__cpo4swapE:
	.zero		1
.L_8:


//--------------------- .nv.constant0._ZN7cutlass13device_kernelINS_4gemm6kernel13GemmUniversalIN4cute5tupleIJiiiiEEENS1_10collective13CollectiveMmaINS1_34MainloopSm90TmaGmmaWarpSpecializedILi3ENS5_IJNS4_1CILi1EEENSA_ILi2EEESB_EEENS1_35KernelTmaWarpSpecializedCooperativeEEENS5_IJNSA_ILi256EEENSA_ILi64EEENSA_ILi32EEEEEENS_6half_tENS5_IJlSB_lEEESK_SL_NS4_8TiledMMAINS4_8MMA_AtomIJNS4_4SM904GMMA25MMA_64x64x16_F32F16F16_SSILNSP_5MajorE0ELSR_0ELNSP_7ScaleInE1ELSS_1EEEEEENS4_6LayoutINS5_IJSC_SB_SB_EEENS5_IJSB_NSA_ILi0EEESX_EEEEENS5_IJNS4_10UnderscoreES10_S10_EEEEENS4_23SM90_TMA_LOAD_MULTICASTENS4_14ComposedLayoutINS4_7SwizzleILi2ELi4ELi3EEENS4_18smem_ptr_flag_bitsILi16EEENSV_INS5_IJNSA_ILi8EEESI_EEENS5_IJSI_SB_EEEEEEEvNS4_8identityENS4_13SM90_TMA_LOADES1D_vS1E_EENS_8epilogue10collective6detail29Sm90TmaWarpSpecializedAdapterINS1I_15DefaultEpilogueISK_SL_SL_NS1H_6thread17LinearCombinationISK_Li1EffLNS1M_9ScaleType4KindE0ELNS_15FloatRoundStyleE2ESK_EENS1_15EpilogueDefaultEEEEEvvEEEEvNT_6ParamsE --------------------------
	.section	.nv.constant0._ZN7cutlass13device_kernelINS_4gemm6kernel13GemmUniversalIN4cute5tupleIJiiiiEEENS1_10collective13CollectiveMmaINS1_34MainloopSm90TmaGmmaWarpSpecializedILi3ENS5_IJNS4_1CILi1EEENSA_ILi2EEESB_EEENS1_35KernelTmaWarpSpecializedCooperativeEEENS5_IJNSA_ILi256EEENSA_ILi64EEENSA_ILi32EEEEEENS_6half_tENS5_IJlSB_lEEESK_SL_NS4_8TiledMMAINS4_8MMA_AtomIJNS4_4SM904GMMA25MMA_64x64x16_F32F16F16_SSILNSP_5MajorE0ELSR_0ELNSP_7ScaleInE1ELSS_1EEEEEENS4_6LayoutINS5_IJSC_SB_SB_EEENS5_IJSB_NSA_ILi0EEESX_EEEEENS5_IJNS4_10UnderscoreES10_S10_EEEEENS4_23SM90_TMA_LOAD_MULTICASTENS4_14ComposedLayoutINS4_7SwizzleILi2ELi4ELi3EEENS4_18smem_ptr_flag_bitsILi16EEENSV_INS5_IJNSA_ILi8EEESI_EEENS5_IJSI_SB_EEEEEEEvNS4_8identityENS4_13SM90_TMA_LOADES1D_vS1E_EENS_8epilogue10collective6detail29Sm90TmaWarpSpecializedAdapterINS1I_15DefaultEpilogueISK_SL_SL_NS1H_6thread17LinearCombinationISK_Li1EffLNS1M_9ScaleType4KindE0ELNS_15FloatRoundStyleE2ESK_EENS1_15EpilogueDefaultEEEEEvvEEEEvNT_6ParamsE,"a",@progbits
	.sectionflags	@""
	.align	4
.nv.constant0._ZN7cutlass13device_kernelINS_4gemm6kernel13GemmUniversalIN4cute5tupleIJiiiiEEENS1_10collective13CollectiveMmaINS1_34MainloopSm90TmaGmmaWarpSpecializedILi3ENS5_IJNS4_1CILi1EEENSA_ILi2EEESB_EEENS1_35KernelTmaWarpSpecializedCooperativeEEENS5_IJNSA_ILi256EEENSA_ILi64EEENSA_ILi32EEEEEENS_6half_tENS5_IJlSB_lEEESK_SL_NS4_8TiledMMAINS4_8MMA_AtomIJNS4_4SM904GMMA25MMA_64x64x16_F32F16F16_SSILNSP_5MajorE0ELSR_0ELNSP_7ScaleInE1ELSS_1EEEEEENS4_6LayoutINS5_IJSC_SB_SB_EEENS5_IJSB_NSA_ILi0EEESX_EEEEENS5_IJNS4_10UnderscoreES10_S10_EEEEENS4_23SM90_TMA_LOAD_MULTICASTENS4_14ComposedLayoutINS4_7SwizzleILi2ELi4ELi3EEENS4_18smem_ptr_flag_bitsILi16EEENSV_INS5_IJNSA_ILi8EEESI_EEENS5_IJSI_SB_EEEEEEEvNS4_8identityENS4_13SM90_TMA_LOADES1D_vS1E_EENS_8epilogue10collective6detail29Sm90TmaWarpSpecializedAdapterINS1I_15DefaultEpilogueISK_SL_SL_NS1H_6thread17LinearCombinationISK_Li1EffLNS1M_9ScaleType4KindE0ELNS_15FloatRoundStyleE2ESK_EENS1_15EpilogueDefaultEEEEEvvEEEEvNT_6ParamsE:
	.zero		1664


//--------------------- SYMBOLS --------------------------

	.type		.nv.reservedSmem.offset0,@object
	.size		.nv.reservedSmem.offset0,0x4
	.type		__assertfail,@function
